//
// Generated by NVIDIA NVVM Compiler
//
// Compiler Build ID: CL-36424714
// Cuda compilation tools, release 13.0, V13.0.88
// Based on NVVM 20.0.0
//

.version 9.0
.target sm_100
.address_size 64

	// .globl	_Z16keccak256_kernelPhPiS_i
.const .align 8 .b8 keccak_round_constants[192] = {1, 0, 0, 0, 0, 0, 0, 0, 130, 128, 0, 0, 0, 0, 0, 0, 138, 128, 0, 0, 0, 0, 0, 128, 0, 128, 0, 128, 0, 0, 0, 128, 139, 128, 0, 0, 0, 0, 0, 0, 1, 0, 0, 128, 0, 0, 0, 0, 129, 128, 0, 128, 0, 0, 0, 128, 9, 128, 0, 0, 0, 0, 0, 128, 138, 0, 0, 0, 0, 0, 0, 0, 136, 0, 0, 0, 0, 0, 0, 0, 9, 128, 0, 128, 0, 0, 0, 0, 3, 128, 0, 0, 0, 0, 0, 128, 2, 128, 0, 0, 0, 0, 0, 128, 128, 0, 0, 0, 0, 0, 0, 128, 10, 128, 0, 0, 0, 0, 0, 0, 10, 0, 0, 128, 0, 0, 0, 128, 129, 128, 0, 128, 0, 0, 0, 128, 128, 128, 0, 0, 0, 0, 0, 128, 1, 0, 0, 128, 0, 0, 0, 0, 8, 128, 0, 128, 0, 0, 0, 128, 0, 0, 0, 0, 0, 0, 0, 128, 130, 128, 0, 128, 0, 0, 0, 0, 138, 128, 0, 0, 0, 0, 0, 128, 0, 128, 0, 128, 0, 0, 0, 128};

.visible .entry _Z16keccak256_kernelPhPiS_i(
	.param .u64 .ptr .align 1 _Z16keccak256_kernelPhPiS_i_param_0,
	.param .u64 .ptr .align 1 _Z16keccak256_kernelPhPiS_i_param_1,
	.param .u64 .ptr .align 1 _Z16keccak256_kernelPhPiS_i_param_2,
	.param .u32 _Z16keccak256_kernelPhPiS_i_param_3
)
{
	.local .align 8 .b8 	__local_depot0[136];
	.reg .b64 	%SP;
	.reg .b64 	%SPL;
	.reg .pred 	%p<79>;
	.reg .b16 	%rs<6>;
	.reg .b32 	%r<606>;
	.reg .b64 	%rd<1115>;

	mov.u64 	%SPL, __local_depot0;
	ld.param.u64 	%rd243, [_Z16keccak256_kernelPhPiS_i_param_1];
	ld.param.u32 	%r57, [_Z16keccak256_kernelPhPiS_i_param_3];
	add.u64 	%rd1, %SPL, 0;
	mov.u32 	%r58, %ctaid.x;
	mov.u32 	%r59, %ntid.x;
	mov.u32 	%r60, %tid.x;
	mad.lo.s32 	%r1, %r58, %r59, %r60;
	setp.ge.s32 	%p1, %r1, %r57;
	@%p1 bra 	$L__BB0_67;
	cvta.to.global.u64 	%rd247, %rd243;
	mul.wide.s32 	%rd248, %r1, 4;
	add.s64 	%rd249, %rd247, %rd248;
	ld.global.u32 	%r601, [%rd249];
	setp.lt.s32 	%p2, %r601, 136;
	mov.b32 	%r600, 0;
	mov.b64 	%rd1040, 0;
	mov.u64 	%rd1041, %rd1040;
	mov.u64 	%rd1042, %rd1040;
	mov.u64 	%rd1043, %rd1040;
	mov.u64 	%rd1044, %rd1040;
	mov.u64 	%rd1045, %rd1040;
	mov.u64 	%rd1046, %rd1040;
	mov.u64 	%rd988, %rd1040;
	mov.u64 	%rd989, %rd1040;
	mov.u64 	%rd990, %rd1040;
	mov.u64 	%rd991, %rd1040;
	mov.u64 	%rd992, %rd1040;
	mov.u64 	%rd993, %rd1040;
	mov.u64 	%rd994, %rd1040;
	mov.u64 	%rd995, %rd1040;
	mov.u64 	%rd996, %rd1040;
	mov.u64 	%rd997, %rd1040;
	mov.u64 	%rd998, %rd1040;
	mov.u64 	%rd999, %rd1040;
	mov.u64 	%rd1000, %rd1040;
	mov.u64 	%rd1001, %rd1040;
	mov.u64 	%rd1002, %rd1040;
	mov.u64 	%rd1003, %rd1040;
	@%p2 bra 	$L__BB0_57;
	mov.b32 	%r600, 0;
	mov.b64 	%rd1040, 0;
	mov.u32 	%r579, %r601;
$L__BB0_3:
	setp.ge.s32 	%p3, %r600, %r579;
	mov.b64 	%rd1007, 0;
	@%p3 bra 	$L__BB0_6;
	ld.param.u64 	%rd961, [_Z16keccak256_kernelPhPiS_i_param_0];
	cvt.u64.u32 	%rd253, %r600;
	cvta.to.global.u64 	%rd254, %rd961;
	mov.u32 	%r64, %ctaid.x;
	mov.u32 	%r65, %ntid.x;
	mov.u32 	%r66, %tid.x;
	mad.lo.s32 	%r67, %r64, %r65, %r66;
	shl.b32 	%r68, %r67, 8;
	cvt.s64.s32 	%rd255, %r68;
	add.s64 	%rd256, %rd254, %rd255;
	add.s64 	%rd1005, %rd256, %rd253;
	mov.b32 	%r582, 1;
	mov.b64 	%rd1004, 0;
	mov.u32 	%r581, %r600;
	mov.u64 	%rd1007, %rd1004;
$L__BB0_5:
	add.s32 	%r69, %r582, -1;
	ld.global.u8 	%rd257, [%rd1005];
	cvt.u32.u64 	%r70, %rd1004;
	shl.b64 	%rd258, %rd257, %r70;
	or.b64  	%rd1007, %rd258, %rd1007;
	setp.lt.u32 	%p4, %r69, 7;
	add.s32 	%r581, %r581, 1;
	setp.lt.s32 	%p5, %r581, %r579;
	and.pred  	%p6, %p4, %p5;
	add.s32 	%r582, %r582, 1;
	add.s64 	%rd1005, %rd1005, 1;
	add.s64 	%rd1004, %rd1004, 8;
	@%p6 bra 	$L__BB0_5;
$L__BB0_6:
	add.s32 	%r71, %r600, 8;
	setp.ge.s32 	%p7, %r71, %r579;
	mov.b64 	%rd1009, 0;
	@%p7 bra 	$L__BB0_9;
	mov.b64 	%rd1009, 0;
	mov.b32 	%r583, 0;
$L__BB0_8:
	ld.param.u64 	%rd962, [_Z16keccak256_kernelPhPiS_i_param_0];
	cvt.u64.u32 	%rd261, %r583;
	cvt.u64.u32 	%rd262, %r600;
	add.s64 	%rd263, %rd261, %rd262;
	cvta.to.global.u64 	%rd264, %rd962;
	mov.u32 	%r73, %ctaid.x;
	mov.u32 	%r74, %ntid.x;
	mov.u32 	%r75, %tid.x;
	mad.lo.s32 	%r76, %r73, %r74, %r75;
	shl.b32 	%r77, %r76, 8;
	cvt.s64.s32 	%rd265, %r77;
	add.s64 	%rd266, %rd264, %rd265;
	add.s64 	%rd267, %rd266, %rd263;
	ld.global.u8 	%rd268, [%rd267+8];
	shl.b32 	%r78, %r583, 3;
	shl.b64 	%rd269, %rd268, %r78;
	or.b64  	%rd1009, %rd269, %rd1009;
	add.s32 	%r10, %r583, 1;
	setp.lt.u32 	%p8, %r583, 7;
	add.s32 	%r79, %r600, %r10;
	add.s32 	%r80, %r79, 8;
	setp.lt.s32 	%p9, %r80, %r579;
	and.pred  	%p10, %p8, %p9;
	mov.u32 	%r583, %r10;
	@%p10 bra 	$L__BB0_8;
$L__BB0_9:
	xor.b64  	%rd1003, %rd1003, %rd1009;
	add.s32 	%r81, %r600, 16;
	setp.ge.s32 	%p11, %r81, %r579;
	mov.b64 	%rd1011, 0;
	@%p11 bra 	$L__BB0_12;
	mov.b64 	%rd1011, 0;
	mov.b32 	%r584, 0;
$L__BB0_11:
	ld.param.u64 	%rd963, [_Z16keccak256_kernelPhPiS_i_param_0];
	cvt.u64.u32 	%rd272, %r584;
	cvt.u64.u32 	%rd273, %r600;
	add.s64 	%rd274, %rd272, %rd273;
	cvta.to.global.u64 	%rd275, %rd963;
	mov.u32 	%r83, %ctaid.x;
	mov.u32 	%r84, %ntid.x;
	mov.u32 	%r85, %tid.x;
	mad.lo.s32 	%r86, %r83, %r84, %r85;
	shl.b32 	%r87, %r86, 8;
	cvt.s64.s32 	%rd276, %r87;
	add.s64 	%rd277, %rd275, %rd276;
	add.s64 	%rd278, %rd277, %rd274;
	ld.global.u8 	%rd279, [%rd278+16];
	shl.b32 	%r88, %r584, 3;
	shl.b64 	%rd280, %rd279, %r88;
	or.b64  	%rd1011, %rd280, %rd1011;
	add.s32 	%r12, %r584, 1;
	setp.lt.u32 	%p12, %r584, 7;
	add.s32 	%r89, %r600, %r12;
	add.s32 	%r90, %r89, 16;
	setp.lt.s32 	%p13, %r90, %r579;
	and.pred  	%p14, %p12, %p13;
	mov.u32 	%r584, %r12;
	@%p14 bra 	$L__BB0_11;
$L__BB0_12:
	xor.b64  	%rd1002, %rd1002, %rd1011;
	add.s32 	%r91, %r600, 24;
	setp.ge.s32 	%p15, %r91, %r579;
	mov.b64 	%rd1013, 0;
	@%p15 bra 	$L__BB0_15;
	mov.b64 	%rd1013, 0;
	mov.b32 	%r585, 0;
$L__BB0_14:
	ld.param.u64 	%rd964, [_Z16keccak256_kernelPhPiS_i_param_0];
	cvt.u64.u32 	%rd283, %r585;
	cvt.u64.u32 	%rd284, %r600;
	add.s64 	%rd285, %rd283, %rd284;
	cvta.to.global.u64 	%rd286, %rd964;
	mov.u32 	%r93, %ctaid.x;
	mov.u32 	%r94, %ntid.x;
	mov.u32 	%r95, %tid.x;
	mad.lo.s32 	%r96, %r93, %r94, %r95;
	shl.b32 	%r97, %r96, 8;
	cvt.s64.s32 	%rd287, %r97;
	add.s64 	%rd288, %rd286, %rd287;
	add.s64 	%rd289, %rd288, %rd285;
	ld.global.u8 	%rd290, [%rd289+24];
	shl.b32 	%r98, %r585, 3;
	shl.b64 	%rd291, %rd290, %r98;
	or.b64  	%rd1013, %rd291, %rd1013;
	add.s32 	%r14, %r585, 1;
	setp.lt.u32 	%p16, %r585, 7;
	add.s32 	%r99, %r600, %r14;
	add.s32 	%r100, %r99, 24;
	setp.lt.s32 	%p17, %r100, %r579;
	and.pred  	%p18, %p16, %p17;
	mov.u32 	%r585, %r14;
	@%p18 bra 	$L__BB0_14;
$L__BB0_15:
	xor.b64  	%rd1001, %rd1001, %rd1013;
	add.s32 	%r101, %r600, 32;
	setp.ge.s32 	%p19, %r101, %r579;
	mov.b64 	%rd1015, 0;
	@%p19 bra 	$L__BB0_18;
	mov.b64 	%rd1015, 0;
	mov.b32 	%r586, 0;
$L__BB0_17:
	ld.param.u64 	%rd965, [_Z16keccak256_kernelPhPiS_i_param_0];
	cvt.u64.u32 	%rd294, %r586;
	cvt.u64.u32 	%rd295, %r600;
	add.s64 	%rd296, %rd294, %rd295;
	cvta.to.global.u64 	%rd297, %rd965;
	mov.u32 	%r103, %ctaid.x;
	mov.u32 	%r104, %ntid.x;
	mov.u32 	%r105, %tid.x;
	mad.lo.s32 	%r106, %r103, %r104, %r105;
	shl.b32 	%r107, %r106, 8;
	cvt.s64.s32 	%rd298, %r107;
	add.s64 	%rd299, %rd297, %rd298;
	add.s64 	%rd300, %rd299, %rd296;
	ld.global.u8 	%rd301, [%rd300+32];
	shl.b32 	%r108, %r586, 3;
	shl.b64 	%rd302, %rd301, %r108;
	or.b64  	%rd1015, %rd302, %rd1015;
	add.s32 	%r16, %r586, 1;
	setp.lt.u32 	%p20, %r586, 7;
	add.s32 	%r109, %r600, %r16;
	add.s32 	%r110, %r109, 32;
	setp.lt.s32 	%p21, %r110, %r579;
	and.pred  	%p22, %p20, %p21;
	mov.u32 	%r586, %r16;
	@%p22 bra 	$L__BB0_17;
$L__BB0_18:
	xor.b64  	%rd1000, %rd1000, %rd1015;
	add.s32 	%r111, %r600, 40;
	setp.ge.s32 	%p23, %r111, %r579;
	mov.b64 	%rd1017, 0;
	@%p23 bra 	$L__BB0_21;
	mov.b64 	%rd1017, 0;
	mov.b32 	%r587, 0;
$L__BB0_20:
	ld.param.u64 	%rd966, [_Z16keccak256_kernelPhPiS_i_param_0];
	cvt.u64.u32 	%rd305, %r587;
	cvt.u64.u32 	%rd306, %r600;
	add.s64 	%rd307, %rd305, %rd306;
	cvta.to.global.u64 	%rd308, %rd966;
	mov.u32 	%r113, %ctaid.x;
	mov.u32 	%r114, %ntid.x;
	mov.u32 	%r115, %tid.x;
	mad.lo.s32 	%r116, %r113, %r114, %r115;
	shl.b32 	%r117, %r116, 8;
	cvt.s64.s32 	%rd309, %r117;
	add.s64 	%rd310, %rd308, %rd309;
	add.s64 	%rd311, %rd310, %rd307;
	ld.global.u8 	%rd312, [%rd311+40];
	shl.b32 	%r118, %r587, 3;
	shl.b64 	%rd313, %rd312, %r118;
	or.b64  	%rd1017, %rd313, %rd1017;
	add.s32 	%r18, %r587, 1;
	setp.lt.u32 	%p24, %r587, 7;
	add.s32 	%r119, %r600, %r18;
	add.s32 	%r120, %r119, 40;
	setp.lt.s32 	%p25, %r120, %r579;
	and.pred  	%p26, %p24, %p25;
	mov.u32 	%r587, %r18;
	@%p26 bra 	$L__BB0_20;
$L__BB0_21:
	xor.b64  	%rd999, %rd999, %rd1017;
	add.s32 	%r121, %r600, 48;
	setp.ge.s32 	%p27, %r121, %r579;
	mov.b64 	%rd1019, 0;
	@%p27 bra 	$L__BB0_24;
	mov.b64 	%rd1019, 0;
	mov.b32 	%r588, 0;
$L__BB0_23:
	ld.param.u64 	%rd967, [_Z16keccak256_kernelPhPiS_i_param_0];
	cvt.u64.u32 	%rd316, %r588;
	cvt.u64.u32 	%rd317, %r600;
	add.s64 	%rd318, %rd316, %rd317;
	cvta.to.global.u64 	%rd319, %rd967;
	mov.u32 	%r123, %ctaid.x;
	mov.u32 	%r124, %ntid.x;
	mov.u32 	%r125, %tid.x;
	mad.lo.s32 	%r126, %r123, %r124, %r125;
	shl.b32 	%r127, %r126, 8;
	cvt.s64.s32 	%rd320, %r127;
	add.s64 	%rd321, %rd319, %rd320;
	add.s64 	%rd322, %rd321, %rd318;
	ld.global.u8 	%rd323, [%rd322+48];
	shl.b32 	%r128, %r588, 3;
	shl.b64 	%rd324, %rd323, %r128;
	or.b64  	%rd1019, %rd324, %rd1019;
	add.s32 	%r20, %r588, 1;
	setp.lt.u32 	%p28, %r588, 7;
	add.s32 	%r129, %r600, %r20;
	add.s32 	%r130, %r129, 48;
	setp.lt.s32 	%p29, %r130, %r579;
	and.pred  	%p30, %p28, %p29;
	mov.u32 	%r588, %r20;
	@%p30 bra 	$L__BB0_23;
$L__BB0_24:
	xor.b64  	%rd998, %rd998, %rd1019;
	add.s32 	%r131, %r600, 56;
	setp.ge.s32 	%p31, %r131, %r579;
	mov.b64 	%rd1021, 0;
	@%p31 bra 	$L__BB0_27;
	mov.b64 	%rd1021, 0;
	mov.b32 	%r589, 0;
$L__BB0_26:
	ld.param.u64 	%rd968, [_Z16keccak256_kernelPhPiS_i_param_0];
	cvt.u64.u32 	%rd327, %r589;
	cvt.u64.u32 	%rd328, %r600;
	add.s64 	%rd329, %rd327, %rd328;
	cvta.to.global.u64 	%rd330, %rd968;
	mov.u32 	%r133, %ctaid.x;
	mov.u32 	%r134, %ntid.x;
	mov.u32 	%r135, %tid.x;
	mad.lo.s32 	%r136, %r133, %r134, %r135;
	shl.b32 	%r137, %r136, 8;
	cvt.s64.s32 	%rd331, %r137;
	add.s64 	%rd332, %rd330, %rd331;
	add.s64 	%rd333, %rd332, %rd329;
	ld.global.u8 	%rd334, [%rd333+56];
	shl.b32 	%r138, %r589, 3;
	shl.b64 	%rd335, %rd334, %r138;
	or.b64  	%rd1021, %rd335, %rd1021;
	add.s32 	%r22, %r589, 1;
	setp.lt.u32 	%p32, %r589, 7;
	add.s32 	%r139, %r600, %r22;
	add.s32 	%r140, %r139, 56;
	setp.lt.s32 	%p33, %r140, %r579;
	and.pred  	%p34, %p32, %p33;
	mov.u32 	%r589, %r22;
	@%p34 bra 	$L__BB0_26;
$L__BB0_27:
	xor.b64  	%rd997, %rd997, %rd1021;
	add.s32 	%r141, %r600, 64;
	setp.ge.s32 	%p35, %r141, %r579;
	mov.b64 	%rd1023, 0;
	@%p35 bra 	$L__BB0_30;
	mov.b64 	%rd1023, 0;
	mov.b32 	%r590, 0;
$L__BB0_29:
	ld.param.u64 	%rd969, [_Z16keccak256_kernelPhPiS_i_param_0];
	cvt.u64.u32 	%rd338, %r590;
	cvt.u64.u32 	%rd339, %r600;
	add.s64 	%rd340, %rd338, %rd339;
	cvta.to.global.u64 	%rd341, %rd969;
	mov.u32 	%r143, %ctaid.x;
	mov.u32 	%r144, %ntid.x;
	mov.u32 	%r145, %tid.x;
	mad.lo.s32 	%r146, %r143, %r144, %r145;
	shl.b32 	%r147, %r146, 8;
	cvt.s64.s32 	%rd342, %r147;
	add.s64 	%rd343, %rd341, %rd342;
	add.s64 	%rd344, %rd343, %rd340;
	ld.global.u8 	%rd345, [%rd344+64];
	shl.b32 	%r148, %r590, 3;
	shl.b64 	%rd346, %rd345, %r148;
	or.b64  	%rd1023, %rd346, %rd1023;
	add.s32 	%r24, %r590, 1;
	setp.lt.u32 	%p36, %r590, 7;
	add.s32 	%r149, %r600, %r24;
	add.s32 	%r150, %r149, 64;
	setp.lt.s32 	%p37, %r150, %r579;
	and.pred  	%p38, %p36, %p37;
	mov.u32 	%r590, %r24;
	@%p38 bra 	$L__BB0_29;
$L__BB0_30:
	xor.b64  	%rd996, %rd996, %rd1023;
	add.s32 	%r151, %r600, 72;
	setp.ge.s32 	%p39, %r151, %r579;
	mov.b64 	%rd1025, 0;
	@%p39 bra 	$L__BB0_33;
	mov.b64 	%rd1025, 0;
	mov.b32 	%r591, 0;
$L__BB0_32:
	ld.param.u64 	%rd970, [_Z16keccak256_kernelPhPiS_i_param_0];
	cvt.u64.u32 	%rd349, %r591;
	cvt.u64.u32 	%rd350, %r600;
	add.s64 	%rd351, %rd349, %rd350;
	cvta.to.global.u64 	%rd352, %rd970;
	mov.u32 	%r153, %ctaid.x;
	mov.u32 	%r154, %ntid.x;
	mov.u32 	%r155, %tid.x;
	mad.lo.s32 	%r156, %r153, %r154, %r155;
	shl.b32 	%r157, %r156, 8;
	cvt.s64.s32 	%rd353, %r157;
	add.s64 	%rd354, %rd352, %rd353;
	add.s64 	%rd355, %rd354, %rd351;
	ld.global.u8 	%rd356, [%rd355+72];
	shl.b32 	%r158, %r591, 3;
	shl.b64 	%rd357, %rd356, %r158;
	or.b64  	%rd1025, %rd357, %rd1025;
	add.s32 	%r26, %r591, 1;
	setp.lt.u32 	%p40, %r591, 7;
	add.s32 	%r159, %r600, %r26;
	add.s32 	%r160, %r159, 72;
	setp.lt.s32 	%p41, %r160, %r579;
	and.pred  	%p42, %p40, %p41;
	mov.u32 	%r591, %r26;
	@%p42 bra 	$L__BB0_32;
$L__BB0_33:
	xor.b64  	%rd995, %rd995, %rd1025;
	add.s32 	%r161, %r600, 80;
	setp.ge.s32 	%p43, %r161, %r579;
	mov.b64 	%rd1027, 0;
	@%p43 bra 	$L__BB0_36;
	mov.b64 	%rd1027, 0;
	mov.b32 	%r592, 0;
$L__BB0_35:
	ld.param.u64 	%rd971, [_Z16keccak256_kernelPhPiS_i_param_0];
	cvt.u64.u32 	%rd360, %r592;
	cvt.u64.u32 	%rd361, %r600;
	add.s64 	%rd362, %rd360, %rd361;
	cvta.to.global.u64 	%rd363, %rd971;
	mov.u32 	%r163, %ctaid.x;
	mov.u32 	%r164, %ntid.x;
	mov.u32 	%r165, %tid.x;
	mad.lo.s32 	%r166, %r163, %r164, %r165;
	shl.b32 	%r167, %r166, 8;
	cvt.s64.s32 	%rd364, %r167;
	add.s64 	%rd365, %rd363, %rd364;
	add.s64 	%rd366, %rd365, %rd362;
	ld.global.u8 	%rd367, [%rd366+80];
	shl.b32 	%r168, %r592, 3;
	shl.b64 	%rd368, %rd367, %r168;
	or.b64  	%rd1027, %rd368, %rd1027;
	add.s32 	%r28, %r592, 1;
	setp.lt.u32 	%p44, %r592, 7;
	add.s32 	%r169, %r600, %r28;
	add.s32 	%r170, %r169, 80;
	setp.lt.s32 	%p45, %r170, %r579;
	and.pred  	%p46, %p44, %p45;
	mov.u32 	%r592, %r28;
	@%p46 bra 	$L__BB0_35;
$L__BB0_36:
	xor.b64  	%rd994, %rd994, %rd1027;
	add.s32 	%r171, %r600, 88;
	setp.ge.s32 	%p47, %r171, %r579;
	mov.b64 	%rd1029, 0;
	@%p47 bra 	$L__BB0_39;
	mov.b64 	%rd1029, 0;
	mov.b32 	%r593, 0;
$L__BB0_38:
	ld.param.u64 	%rd972, [_Z16keccak256_kernelPhPiS_i_param_0];
	cvt.u64.u32 	%rd371, %r593;
	cvt.u64.u32 	%rd372, %r600;
	add.s64 	%rd373, %rd371, %rd372;
	cvta.to.global.u64 	%rd374, %rd972;
	mov.u32 	%r173, %ctaid.x;
	mov.u32 	%r174, %ntid.x;
	mov.u32 	%r175, %tid.x;
	mad.lo.s32 	%r176, %r173, %r174, %r175;
	shl.b32 	%r177, %r176, 8;
	cvt.s64.s32 	%rd375, %r177;
	add.s64 	%rd376, %rd374, %rd375;
	add.s64 	%rd377, %rd376, %rd373;
	ld.global.u8 	%rd378, [%rd377+88];
	shl.b32 	%r178, %r593, 3;
	shl.b64 	%rd379, %rd378, %r178;
	or.b64  	%rd1029, %rd379, %rd1029;
	add.s32 	%r30, %r593, 1;
	setp.lt.u32 	%p48, %r593, 7;
	add.s32 	%r179, %r600, %r30;
	add.s32 	%r180, %r179, 88;
	setp.lt.s32 	%p49, %r180, %r579;
	and.pred  	%p50, %p48, %p49;
	mov.u32 	%r593, %r30;
	@%p50 bra 	$L__BB0_38;
$L__BB0_39:
	xor.b64  	%rd993, %rd993, %rd1029;
	add.s32 	%r181, %r600, 96;
	setp.ge.s32 	%p51, %r181, %r579;
	mov.b64 	%rd1031, 0;
	@%p51 bra 	$L__BB0_42;
	mov.b64 	%rd1031, 0;
	mov.b32 	%r594, 0;
$L__BB0_41:
	ld.param.u64 	%rd973, [_Z16keccak256_kernelPhPiS_i_param_0];
	cvt.u64.u32 	%rd382, %r594;
	cvt.u64.u32 	%rd383, %r600;
	add.s64 	%rd384, %rd382, %rd383;
	cvta.to.global.u64 	%rd385, %rd973;
	mov.u32 	%r183, %ctaid.x;
	mov.u32 	%r184, %ntid.x;
	mov.u32 	%r185, %tid.x;
	mad.lo.s32 	%r186, %r183, %r184, %r185;
	shl.b32 	%r187, %r186, 8;
	cvt.s64.s32 	%rd386, %r187;
	add.s64 	%rd387, %rd385, %rd386;
	add.s64 	%rd388, %rd387, %rd384;
	ld.global.u8 	%rd389, [%rd388+96];
	shl.b32 	%r188, %r594, 3;
	shl.b64 	%rd390, %rd389, %r188;
	or.b64  	%rd1031, %rd390, %rd1031;
	add.s32 	%r32, %r594, 1;
	setp.lt.u32 	%p52, %r594, 7;
	add.s32 	%r189, %r600, %r32;
	add.s32 	%r190, %r189, 96;
	setp.lt.s32 	%p53, %r190, %r579;
	and.pred  	%p54, %p52, %p53;
	mov.u32 	%r594, %r32;
	@%p54 bra 	$L__BB0_41;
$L__BB0_42:
	xor.b64  	%rd992, %rd992, %rd1031;
	add.s32 	%r191, %r600, 104;
	setp.ge.s32 	%p55, %r191, %r579;
	mov.b64 	%rd1033, 0;
	@%p55 bra 	$L__BB0_45;
	mov.b64 	%rd1033, 0;
	mov.b32 	%r595, 0;
$L__BB0_44:
	ld.param.u64 	%rd974, [_Z16keccak256_kernelPhPiS_i_param_0];
	cvt.u64.u32 	%rd393, %r595;
	cvt.u64.u32 	%rd394, %r600;
	add.s64 	%rd395, %rd393, %rd394;
	cvta.to.global.u64 	%rd396, %rd974;
	mov.u32 	%r193, %ctaid.x;
	mov.u32 	%r194, %ntid.x;
	mov.u32 	%r195, %tid.x;
	mad.lo.s32 	%r196, %r193, %r194, %r195;
	shl.b32 	%r197, %r196, 8;
	cvt.s64.s32 	%rd397, %r197;
	add.s64 	%rd398, %rd396, %rd397;
	add.s64 	%rd399, %rd398, %rd395;
	ld.global.u8 	%rd400, [%rd399+104];
	shl.b32 	%r198, %r595, 3;
	shl.b64 	%rd401, %rd400, %r198;
	or.b64  	%rd1033, %rd401, %rd1033;
	add.s32 	%r34, %r595, 1;
	setp.lt.u32 	%p56, %r595, 7;
	add.s32 	%r199, %r600, %r34;
	add.s32 	%r200, %r199, 104;
	setp.lt.s32 	%p57, %r200, %r579;
	and.pred  	%p58, %p56, %p57;
	mov.u32 	%r595, %r34;
	@%p58 bra 	$L__BB0_44;
$L__BB0_45:
	xor.b64  	%rd991, %rd991, %rd1033;
	add.s32 	%r201, %r600, 112;
	setp.ge.s32 	%p59, %r201, %r579;
	mov.b64 	%rd1035, 0;
	@%p59 bra 	$L__BB0_48;
	mov.b64 	%rd1035, 0;
	mov.b32 	%r596, 0;
$L__BB0_47:
	ld.param.u64 	%rd975, [_Z16keccak256_kernelPhPiS_i_param_0];
	cvt.u64.u32 	%rd404, %r596;
	cvt.u64.u32 	%rd405, %r600;
	add.s64 	%rd406, %rd404, %rd405;
	cvta.to.global.u64 	%rd407, %rd975;
	mov.u32 	%r203, %ctaid.x;
	mov.u32 	%r204, %ntid.x;
	mov.u32 	%r205, %tid.x;
	mad.lo.s32 	%r206, %r203, %r204, %r205;
	shl.b32 	%r207, %r206, 8;
	cvt.s64.s32 	%rd408, %r207;
	add.s64 	%rd409, %rd407, %rd408;
	add.s64 	%rd410, %rd409, %rd406;
	ld.global.u8 	%rd411, [%rd410+112];
	shl.b32 	%r208, %r596, 3;
	shl.b64 	%rd412, %rd411, %r208;
	or.b64  	%rd1035, %rd412, %rd1035;
	add.s32 	%r36, %r596, 1;
	setp.lt.u32 	%p60, %r596, 7;
	add.s32 	%r209, %r600, %r36;
	add.s32 	%r210, %r209, 112;
	setp.lt.s32 	%p61, %r210, %r579;
	and.pred  	%p62, %p60, %p61;
	mov.u32 	%r596, %r36;
	@%p62 bra 	$L__BB0_47;
$L__BB0_48:
	xor.b64  	%rd990, %rd990, %rd1035;
	add.s32 	%r211, %r600, 120;
	setp.ge.s32 	%p63, %r211, %r579;
	mov.b64 	%rd1037, 0;
	@%p63 bra 	$L__BB0_51;
	mov.b64 	%rd1037, 0;
	mov.b32 	%r597, 0;
$L__BB0_50:
	ld.param.u64 	%rd976, [_Z16keccak256_kernelPhPiS_i_param_0];
	cvt.u64.u32 	%rd415, %r597;
	cvt.u64.u32 	%rd416, %r600;
	add.s64 	%rd417, %rd415, %rd416;
	cvta.to.global.u64 	%rd418, %rd976;
	mov.u32 	%r213, %ctaid.x;
	mov.u32 	%r214, %ntid.x;
	mov.u32 	%r215, %tid.x;
	mad.lo.s32 	%r216, %r213, %r214, %r215;
	shl.b32 	%r217, %r216, 8;
	cvt.s64.s32 	%rd419, %r217;
	add.s64 	%rd420, %rd418, %rd419;
	add.s64 	%rd421, %rd420, %rd417;
	ld.global.u8 	%rd422, [%rd421+120];
	shl.b32 	%r218, %r597, 3;
	shl.b64 	%rd423, %rd422, %r218;
	or.b64  	%rd1037, %rd423, %rd1037;
	add.s32 	%r38, %r597, 1;
	setp.lt.u32 	%p64, %r597, 7;
	add.s32 	%r219, %r600, %r38;
	add.s32 	%r220, %r219, 120;
	setp.lt.s32 	%p65, %r220, %r579;
	and.pred  	%p66, %p64, %p65;
	mov.u32 	%r597, %r38;
	@%p66 bra 	$L__BB0_50;
$L__BB0_51:
	xor.b64  	%rd989, %rd989, %rd1037;
	add.s32 	%r221, %r600, 128;
	setp.ge.s32 	%p67, %r221, %r579;
	mov.b64 	%rd1039, 0;
	@%p67 bra 	$L__BB0_54;
	mov.b64 	%rd1039, 0;
	mov.b32 	%r598, 0;
$L__BB0_53:
	ld.param.u64 	%rd977, [_Z16keccak256_kernelPhPiS_i_param_0];
	cvt.u64.u32 	%rd426, %r598;
	cvt.u64.u32 	%rd427, %r600;
	add.s64 	%rd428, %rd426, %rd427;
	cvta.to.global.u64 	%rd429, %rd977;
	mov.u32 	%r223, %ctaid.x;
	mov.u32 	%r224, %ntid.x;
	mov.u32 	%r225, %tid.x;
	mad.lo.s32 	%r226, %r223, %r224, %r225;
	shl.b32 	%r227, %r226, 8;
	cvt.s64.s32 	%rd430, %r227;
	add.s64 	%rd431, %rd429, %rd430;
	add.s64 	%rd432, %rd431, %rd428;
	ld.global.u8 	%rd433, [%rd432+128];
	shl.b32 	%r228, %r598, 3;
	shl.b64 	%rd434, %rd433, %r228;
	or.b64  	%rd1039, %rd434, %rd1039;
	add.s32 	%r40, %r598, 1;
	setp.lt.u32 	%p68, %r598, 7;
	add.s32 	%r229, %r600, %r40;
	add.s32 	%r230, %r229, 128;
	setp.lt.s32 	%p69, %r230, %r579;
	and.pred  	%p70, %p68, %p69;
	mov.u32 	%r598, %r40;
	@%p70 bra 	$L__BB0_53;
$L__BB0_54:
	xor.b64  	%rd988, %rd988, %rd1039;
	mov.b32 	%r599, 0;
$L__BB0_55:
	xor.b64  	%rd436, %rd999, %rd1007;
	xor.b64  	%rd437, %rd436, %rd994;
	xor.b64  	%rd438, %rd437, %rd989;
	xor.b64  	%rd439, %rd438, %rd1043;
	xor.b64  	%rd440, %rd998, %rd1003;
	xor.b64  	%rd441, %rd440, %rd993;
	xor.b64  	%rd442, %rd441, %rd988;
	xor.b64  	%rd443, %rd1002, %rd1042;
	xor.b64  	%rd444, %rd443, %rd997;
	xor.b64  	%rd445, %rd444, %rd992;
	xor.b64  	%rd446, %rd445, %rd1046;
	xor.b64  	%rd447, %rd996, %rd1001;
	xor.b64  	%rd448, %rd447, %rd991;
	xor.b64  	%rd449, %rd448, %rd1045;
	xor.b64  	%rd450, %rd449, %rd1041;
	xor.b64  	%rd451, %rd995, %rd1000;
	xor.b64  	%rd452, %rd451, %rd990;
	xor.b64  	%rd453, %rd452, %rd1044;
	xor.b64  	%rd454, %rd453, %rd1040;
	mov.b64 	{%r232, %r233}, %rd442;
	shf.l.wrap.b32 	%r234, %r232, %r233, 1;
	shf.l.wrap.b32 	%r235, %r233, %r232, 1;
	mov.b64 	%rd455, {%r235, %r234};
	xor.b64  	%rd456, %rd455, %rd454;
	mov.b64 	{%r236, %r237}, %rd446;
	shf.l.wrap.b32 	%r238, %r236, %r237, 1;
	shf.l.wrap.b32 	%r239, %r237, %r236, 1;
	mov.b64 	%rd457, {%r239, %r238};
	xor.b64  	%rd458, %rd457, %rd439;
	mov.b64 	{%r240, %r241}, %rd450;
	shf.l.wrap.b32 	%r242, %r240, %r241, 1;
	shf.l.wrap.b32 	%r243, %r241, %r240, 1;
	mov.b64 	%rd459, {%r243, %r242};
	xor.b64  	%rd460, %rd459, %rd442;
	mov.b64 	{%r244, %r245}, %rd454;
	shf.l.wrap.b32 	%r246, %r244, %r245, 1;
	shf.l.wrap.b32 	%r247, %r245, %r244, 1;
	mov.b64 	%rd461, {%r247, %r246};
	xor.b64  	%rd462, %rd461, %rd446;
	mov.b64 	{%r248, %r249}, %rd439;
	shf.l.wrap.b32 	%r250, %r248, %r249, 1;
	shf.l.wrap.b32 	%r251, %r249, %r248, 1;
	mov.b64 	%rd463, {%r251, %r250};
	xor.b64  	%rd464, %rd463, %rd450;
	xor.b64  	%rd465, %rd999, %rd456;
	xor.b64  	%rd466, %rd994, %rd456;
	xor.b64  	%rd467, %rd989, %rd456;
	xor.b64  	%rd468, %rd1043, %rd456;
	xor.b64  	%rd469, %rd1003, %rd458;
	xor.b64  	%rd470, %rd998, %rd458;
	xor.b64  	%rd471, %rd993, %rd458;
	xor.b64  	%rd472, %rd988, %rd458;
	xor.b64  	%rd473, %rd1002, %rd460;
	xor.b64  	%rd474, %rd997, %rd460;
	xor.b64  	%rd475, %rd992, %rd460;
	xor.b64  	%rd476, %rd1046, %rd460;
	xor.b64  	%rd477, %rd1001, %rd462;
	xor.b64  	%rd478, %rd996, %rd462;
	xor.b64  	%rd479, %rd991, %rd462;
	xor.b64  	%rd480, %rd1045, %rd462;
	xor.b64  	%rd481, %rd1041, %rd462;
	xor.b64  	%rd482, %rd1000, %rd464;
	xor.b64  	%rd483, %rd995, %rd464;
	xor.b64  	%rd484, %rd990, %rd464;
	xor.b64  	%rd485, %rd1044, %rd464;
	xor.b64  	%rd486, %rd1040, %rd464;
	mov.b64 	{%r252, %r253}, %rd467;
	shf.l.wrap.b32 	%r254, %r253, %r252, 4;
	shf.l.wrap.b32 	%r255, %r252, %r253, 4;
	mov.b64 	%rd487, {%r255, %r254};
	mov.b64 	{%r256, %r257}, %rd465;
	shf.l.wrap.b32 	%r258, %r256, %r257, 8;
	shf.l.wrap.b32 	%r259, %r257, %r256, 8;
	mov.b64 	%rd488, {%r259, %r258};
	mov.b64 	{%r260, %r261}, %rd468;
	shf.l.wrap.b32 	%r262, %r261, %r260, 12;
	shf.l.wrap.b32 	%r263, %r260, %r261, 12;
	mov.b64 	%rd489, {%r263, %r262};
	mov.b64 	{%r264, %r265}, %rd466;
	shf.l.wrap.b32 	%r266, %r264, %r265, 16;
	shf.l.wrap.b32 	%r267, %r265, %r264, 16;
	mov.b64 	%rd490, {%r267, %r266};
	mov.b64 	{%r268, %r269}, %rd470;
	shf.l.wrap.b32 	%r270, %r268, %r269, 24;
	shf.l.wrap.b32 	%r271, %r269, %r268, 24;
	mov.b64 	%rd491, {%r271, %r270};
	mov.b64 	{%r272, %r273}, %rd458;
	shf.l.wrap.b32 	%r274, %r273, %r272, 28;
	shf.l.wrap.b32 	%r275, %r272, %r273, 28;
	mov.b64 	%rd492, {%r275, %r274};
	mov.b64 	{%r276, %r277}, %rd471;
	mov.b64 	%rd493, {%r277, %r276};
	mov.b64 	{%r278, %r279}, %rd469;
	shf.l.wrap.b32 	%r280, %r278, %r279, 4;
	shf.l.wrap.b32 	%r281, %r279, %r278, 4;
	mov.b64 	%rd494, {%r281, %r280};
	mov.b64 	{%r282, %r283}, %rd472;
	shf.l.wrap.b32 	%r284, %r283, %r282, 8;
	shf.l.wrap.b32 	%r285, %r282, %r283, 8;
	mov.b64 	%rd1040, {%r285, %r284};
	mov.b64 	{%r286, %r287}, %rd475;
	shf.l.wrap.b32 	%r288, %r287, %r286, 16;
	shf.l.wrap.b32 	%r289, %r286, %r287, 16;
	mov.b64 	%rd1000, {%r289, %r288};
	mov.b64 	{%r290, %r291}, %rd473;
	shf.l.wrap.b32 	%r292, %r290, %r291, 20;
	shf.l.wrap.b32 	%r293, %r291, %r290, 20;
	mov.b64 	%rd495, {%r293, %r292};
	mov.b64 	{%r294, %r295}, %rd476;
	shf.l.wrap.b32 	%r296, %r295, %r294, 24;
	shf.l.wrap.b32 	%r297, %r294, %r295, 24;
	mov.b64 	%rd496, {%r297, %r296};
	mov.b64 	{%r298, %r299}, %rd474;
	shf.l.wrap.b32 	%r300, %r298, %r299, 28;
	shf.l.wrap.b32 	%r301, %r299, %r298, 28;
	mov.b64 	%rd497, {%r301, %r300};
	mov.b64 	{%r302, %r303}, %rd480;
	shf.l.wrap.b32 	%r304, %r302, %r303, 8;
	shf.l.wrap.b32 	%r305, %r303, %r302, 8;
	mov.b64 	%rd498, {%r305, %r304};
	mov.b64 	{%r306, %r307}, %rd478;
	shf.l.wrap.b32 	%r308, %r307, %r306, 12;
	shf.l.wrap.b32 	%r309, %r306, %r307, 12;
	mov.b64 	%rd499, {%r309, %r308};
	mov.b64 	{%r310, %r311}, %rd481;
	shf.l.wrap.b32 	%r312, %r310, %r311, 16;
	shf.l.wrap.b32 	%r313, %r311, %r310, 16;
	mov.b64 	%rd500, {%r313, %r312};
	mov.b64 	{%r314, %r315}, %rd479;
	shf.l.wrap.b32 	%r316, %r315, %r314, 20;
	shf.l.wrap.b32 	%r317, %r314, %r315, 20;
	mov.b64 	%rd501, {%r317, %r316};
	mov.b64 	{%r318, %r319}, %rd477;
	shf.l.wrap.b32 	%r320, %r318, %r319, 24;
	shf.l.wrap.b32 	%r321, %r319, %r318, 24;
	mov.b64 	%rd502, {%r321, %r320};
	mov.b64 	{%r322, %r323}, %rd486;
	mov.b64 	%rd1001, {%r323, %r322};
	mov.b64 	{%r324, %r325}, %rd484;
	shf.l.wrap.b32 	%r326, %r324, %r325, 4;
	shf.l.wrap.b32 	%r327, %r325, %r324, 4;
	mov.b64 	%rd503, {%r327, %r326};
	mov.b64 	{%r328, %r329}, %rd482;
	shf.l.wrap.b32 	%r330, %r329, %r328, 8;
	shf.l.wrap.b32 	%r331, %r328, %r329, 8;
	mov.b64 	%rd504, {%r331, %r330};
	mov.b64 	{%r332, %r333}, %rd485;
	shf.l.wrap.b32 	%r334, %r332, %r333, 12;
	shf.l.wrap.b32 	%r335, %r333, %r332, 12;
	mov.b64 	%rd505, {%r335, %r334};
	mov.b64 	{%r336, %r337}, %rd483;
	shf.l.wrap.b32 	%r338, %r337, %r336, 16;
	shf.l.wrap.b32 	%r339, %r336, %r337, 16;
	mov.b64 	%rd1043, {%r339, %r338};
	not.b64 	%rd506, %rd503;
	and.b64  	%rd507, %rd495, %rd506;
	xor.b64  	%rd999, %rd507, %rd492;
	not.b64 	%rd508, %rd488;
	and.b64  	%rd509, %rd500, %rd508;
	xor.b64  	%rd994, %rd509, %rd496;
	not.b64 	%rd510, %rd494;
	and.b64  	%rd511, %rd505, %rd510;
	xor.b64  	%rd989, %rd511, %rd501;
	not.b64 	%rd512, %rd491;
	and.b64  	%rd513, %rd1001, %rd512;
	xor.b64  	%rd1003, %rd513, %rd498;
	not.b64 	%rd514, %rd495;
	and.b64  	%rd515, %rd487, %rd514;
	xor.b64  	%rd998, %rd515, %rd503;
	not.b64 	%rd516, %rd500;
	and.b64  	%rd517, %rd493, %rd516;
	xor.b64  	%rd993, %rd517, %rd488;
	not.b64 	%rd518, %rd505;
	and.b64  	%rd519, %rd497, %rd518;
	xor.b64  	%rd988, %rd519, %rd494;
	not.b64 	%rd520, %rd1001;
	and.b64  	%rd521, %rd1000, %rd520;
	xor.b64  	%rd1002, %rd521, %rd491;
	not.b64 	%rd522, %rd487;
	and.b64  	%rd523, %rd499, %rd522;
	xor.b64  	%rd997, %rd523, %rd495;
	not.b64 	%rd524, %rd493;
	and.b64  	%rd525, %rd504, %rd524;
	xor.b64  	%rd992, %rd525, %rd500;
	not.b64 	%rd526, %rd497;
	and.b64  	%rd527, %rd489, %rd526;
	xor.b64  	%rd1046, %rd527, %rd505;
	not.b64 	%rd528, %rd502;
	and.b64  	%rd529, %rd1040, %rd528;
	xor.b64  	%rd1042, %rd529, %rd490;
	not.b64 	%rd530, %rd499;
	and.b64  	%rd531, %rd492, %rd530;
	xor.b64  	%rd996, %rd531, %rd487;
	not.b64 	%rd532, %rd504;
	and.b64  	%rd533, %rd496, %rd532;
	xor.b64  	%rd991, %rd533, %rd493;
	not.b64 	%rd534, %rd489;
	and.b64  	%rd535, %rd501, %rd534;
	xor.b64  	%rd1045, %rd535, %rd497;
	not.b64 	%rd536, %rd1040;
	and.b64  	%rd537, %rd1043, %rd536;
	xor.b64  	%rd1041, %rd537, %rd502;
	not.b64 	%rd538, %rd492;
	and.b64  	%rd539, %rd503, %rd538;
	xor.b64  	%rd995, %rd539, %rd499;
	not.b64 	%rd540, %rd496;
	and.b64  	%rd541, %rd488, %rd540;
	xor.b64  	%rd990, %rd541, %rd504;
	not.b64 	%rd542, %rd501;
	and.b64  	%rd543, %rd494, %rd542;
	xor.b64  	%rd1044, %rd543, %rd489;
	add.s32 	%r599, %r599, 1;
	setp.ne.s32 	%p71, %r599, 24;
	@%p71 bra 	$L__BB0_55;
	add.s32 	%r601, %r579, -136;
	add.s32 	%r600, %r600, 136;
	setp.gt.u32 	%p72, %r579, 271;
	mov.u32 	%r579, %r601;
	@%p72 bra 	$L__BB0_3;
$L__BB0_57:
	mov.b32 	%r340, 0;
	st.local.v2.b32 	[%rd1], {%r340, %r340};
	st.local.v2.b32 	[%rd1+8], {%r340, %r340};
	st.local.v2.b32 	[%rd1+16], {%r340, %r340};
	st.local.v2.b32 	[%rd1+24], {%r340, %r340};
	st.local.v2.b32 	[%rd1+32], {%r340, %r340};
	st.local.v2.b32 	[%rd1+40], {%r340, %r340};
	st.local.v2.b32 	[%rd1+48], {%r340, %r340};
	st.local.v2.b32 	[%rd1+56], {%r340, %r340};
	st.local.v2.b32 	[%rd1+64], {%r340, %r340};
	st.local.v2.b32 	[%rd1+72], {%r340, %r340};
	st.local.v2.b32 	[%rd1+80], {%r340, %r340};
	st.local.v2.b32 	[%rd1+88], {%r340, %r340};
	st.local.v2.b32 	[%rd1+96], {%r340, %r340};
	st.local.v2.b32 	[%rd1+104], {%r340, %r340};
	st.local.v2.b32 	[%rd1+112], {%r340, %r340};
	st.local.v2.b32 	[%rd1+120], {%r340, %r340};
	st.local.v2.b32 	[%rd1+128], {%r340, %r340};
	setp.lt.s32 	%p73, %r601, 1;
	@%p73 bra 	$L__BB0_64;
	setp.lt.u32 	%p74, %r601, 4;
	mov.b32 	%r603, 0;
	@%p74 bra 	$L__BB0_61;
	ld.param.u64 	%rd978, [_Z16keccak256_kernelPhPiS_i_param_0];
	and.b32  	%r603, %r601, 2147483644;
	neg.s32 	%r602, %r603;
	cvt.u64.u32 	%rd544, %r600;
	mov.u32 	%r343, %ctaid.x;
	mov.u32 	%r344, %ntid.x;
	mov.u32 	%r345, %tid.x;
	mad.lo.s32 	%r346, %r343, %r344, %r345;
	shl.b32 	%r347, %r346, 8;
	cvt.s64.s32 	%rd545, %r347;
	add.s64 	%rd546, %rd545, %rd544;
	cvta.to.global.u64 	%rd547, %rd978;
	add.s64 	%rd548, %rd546, %rd547;
	add.s64 	%rd1087, %rd548, 3;
	mov.u64 	%rd1088, %rd1;
$L__BB0_60:
	ld.global.u8 	%r348, [%rd1087];
	ld.global.u8 	%r349, [%rd1087+-1];
	prmt.b32 	%r350, %r349, %r348, 0x3340U;
	ld.global.u8 	%r351, [%rd1087+-2];
	ld.global.u8 	%r352, [%rd1087+-3];
	prmt.b32 	%r353, %r352, %r351, 0x3340U;
	prmt.b32 	%r354, %r353, %r350, 0x5410U;
	st.local.u32 	[%rd1088], %r354;
	add.s32 	%r602, %r602, 4;
	add.s64 	%rd1088, %rd1088, 4;
	add.s64 	%rd1087, %rd1087, 4;
	setp.ne.s32 	%p75, %r602, 0;
	@%p75 bra 	$L__BB0_60;
$L__BB0_61:
	and.b32  	%r355, %r601, 3;
	setp.eq.s32 	%p76, %r355, 0;
	@%p76 bra 	$L__BB0_64;
	ld.param.u64 	%rd979, [_Z16keccak256_kernelPhPiS_i_param_0];
	cvt.u64.u32 	%rd549, %r603;
	add.s64 	%rd1090, %rd1, %rd549;
	add.s32 	%r356, %r603, %r600;
	cvt.u64.u32 	%rd550, %r356;
	mov.u32 	%r357, %ctaid.x;
	mov.u32 	%r358, %ntid.x;
	mov.u32 	%r359, %tid.x;
	mad.lo.s32 	%r360, %r357, %r358, %r359;
	shl.b32 	%r361, %r360, 8;
	cvt.s64.s32 	%rd551, %r361;
	add.s64 	%rd552, %rd551, %rd550;
	cvta.to.global.u64 	%rd553, %rd979;
	add.s64 	%rd1089, %rd553, %rd552;
	neg.s32 	%r604, %r355;
$L__BB0_63:
	.pragma "nounroll";
	ld.global.u8 	%rs1, [%rd1089];
	st.local.u8 	[%rd1090], %rs1;
	add.s64 	%rd1090, %rd1090, 1;
	add.s64 	%rd1089, %rd1089, 1;
	add.s32 	%r604, %r604, 1;
	setp.ne.s32 	%p77, %r604, 0;
	@%p77 bra 	$L__BB0_63;
$L__BB0_64:
	cvt.s64.s32 	%rd554, %r601;
	add.s64 	%rd555, %rd1, %rd554;
	mov.b16 	%rs2, 1;
	st.local.u8 	[%rd555], %rs2;
	ld.local.v2.b32 	{%r364, %r365}, [%rd1+128];
	bfe.u32 	%r366, %r365, 16, 8;
	bfe.u32 	%r367, %r365, 8, 8;
	bfe.u32 	%r368, %r365, 0, 8;
	bfe.u32 	%r369, %r365, 24, 8;
	cvt.u16.u32 	%rs3, %r369;
	or.b16  	%rs4, %rs3, 128;
	st.local.u8 	[%rd1+135], %rs4;
	ld.local.v2.b32 	{%r370, %r371}, [%rd1];
	bfe.u32 	%r372, %r371, 24, 8;
	bfe.u32 	%r373, %r371, 16, 8;
	bfe.u32 	%r374, %r371, 8, 8;
	bfe.u32 	%r375, %r371, 0, 8;
	ld.local.u32 	%rd556, [%rd1];
	cvt.u64.u32 	%rd557, %r375;
	shl.b64 	%rd558, %rd557, 32;
	and.b64  	%rd559, %rd558, 1095216660480;
	or.b64  	%rd560, %rd559, %rd556;
	cvt.u64.u32 	%rd561, %r374;
	shl.b64 	%rd562, %rd561, 40;
	and.b64  	%rd563, %rd562, 280375465082880;
	or.b64  	%rd564, %rd563, %rd560;
	cvt.u64.u32 	%rd565, %r373;
	shl.b64 	%rd566, %rd565, 48;
	and.b64  	%rd567, %rd566, 71776119061217280;
	or.b64  	%rd568, %rd567, %rd564;
	cvt.u64.u32 	%rd569, %r372;
	shl.b64 	%rd570, %rd569, 56;
	or.b64  	%rd1114, %rd570, %rd568;
	ld.local.v2.b32 	{%r376, %r377}, [%rd1+8];
	bfe.u32 	%r378, %r377, 24, 8;
	bfe.u32 	%r379, %r377, 16, 8;
	bfe.u32 	%r380, %r377, 8, 8;
	bfe.u32 	%r381, %r377, 0, 8;
	ld.local.u32 	%rd571, [%rd1+8];
	cvt.u64.u32 	%rd572, %r381;
	shl.b64 	%rd573, %rd572, 32;
	and.b64  	%rd574, %rd573, 1095216660480;
	or.b64  	%rd575, %rd574, %rd571;
	cvt.u64.u32 	%rd576, %r380;
	shl.b64 	%rd577, %rd576, 40;
	and.b64  	%rd578, %rd577, 280375465082880;
	or.b64  	%rd579, %rd578, %rd575;
	cvt.u64.u32 	%rd580, %r379;
	shl.b64 	%rd581, %rd580, 48;
	and.b64  	%rd582, %rd581, 71776119061217280;
	or.b64  	%rd583, %rd582, %rd579;
	cvt.u64.u32 	%rd584, %r378;
	shl.b64 	%rd585, %rd584, 56;
	or.b64  	%rd586, %rd585, %rd583;
	xor.b64  	%rd1113, %rd1003, %rd586;
	ld.local.v2.b32 	{%r382, %r383}, [%rd1+16];
	bfe.u32 	%r384, %r383, 24, 8;
	bfe.u32 	%r385, %r383, 16, 8;
	bfe.u32 	%r386, %r383, 8, 8;
	bfe.u32 	%r387, %r383, 0, 8;
	ld.local.u32 	%rd587, [%rd1+16];
	cvt.u64.u32 	%rd588, %r387;
	shl.b64 	%rd589, %rd588, 32;
	and.b64  	%rd590, %rd589, 1095216660480;
	or.b64  	%rd591, %rd590, %rd587;
	cvt.u64.u32 	%rd592, %r386;
	shl.b64 	%rd593, %rd592, 40;
	and.b64  	%rd594, %rd593, 280375465082880;
	or.b64  	%rd595, %rd594, %rd591;
	cvt.u64.u32 	%rd596, %r385;
	shl.b64 	%rd597, %rd596, 48;
	and.b64  	%rd598, %rd597, 71776119061217280;
	or.b64  	%rd599, %rd598, %rd595;
	cvt.u64.u32 	%rd600, %r384;
	shl.b64 	%rd601, %rd600, 56;
	or.b64  	%rd602, %rd601, %rd599;
	xor.b64  	%rd1112, %rd1002, %rd602;
	ld.local.v2.b32 	{%r388, %r389}, [%rd1+24];
	bfe.u32 	%r390, %r389, 24, 8;
	bfe.u32 	%r391, %r389, 16, 8;
	bfe.u32 	%r392, %r389, 8, 8;
	bfe.u32 	%r393, %r389, 0, 8;
	ld.local.u32 	%rd603, [%rd1+24];
	cvt.u64.u32 	%rd604, %r393;
	shl.b64 	%rd605, %rd604, 32;
	and.b64  	%rd606, %rd605, 1095216660480;
	or.b64  	%rd607, %rd606, %rd603;
	cvt.u64.u32 	%rd608, %r392;
	shl.b64 	%rd609, %rd608, 40;
	and.b64  	%rd610, %rd609, 280375465082880;
	or.b64  	%rd611, %rd610, %rd607;
	cvt.u64.u32 	%rd612, %r391;
	shl.b64 	%rd613, %rd612, 48;
	and.b64  	%rd614, %rd613, 71776119061217280;
	or.b64  	%rd615, %rd614, %rd611;
	cvt.u64.u32 	%rd616, %r390;
	shl.b64 	%rd617, %rd616, 56;
	or.b64  	%rd618, %rd617, %rd615;
	xor.b64  	%rd1111, %rd1001, %rd618;
	ld.local.v2.b32 	{%r394, %r395}, [%rd1+32];
	bfe.u32 	%r396, %r395, 24, 8;
	bfe.u32 	%r397, %r395, 16, 8;
	bfe.u32 	%r398, %r395, 8, 8;
	bfe.u32 	%r399, %r395, 0, 8;
	ld.local.u32 	%rd619, [%rd1+32];
	cvt.u64.u32 	%rd620, %r399;
	shl.b64 	%rd621, %rd620, 32;
	and.b64  	%rd622, %rd621, 1095216660480;
	or.b64  	%rd623, %rd622, %rd619;
	cvt.u64.u32 	%rd624, %r398;
	shl.b64 	%rd625, %rd624, 40;
	and.b64  	%rd626, %rd625, 280375465082880;
	or.b64  	%rd627, %rd626, %rd623;
	cvt.u64.u32 	%rd628, %r397;
	shl.b64 	%rd629, %rd628, 48;
	and.b64  	%rd630, %rd629, 71776119061217280;
	or.b64  	%rd631, %rd630, %rd627;
	cvt.u64.u32 	%rd632, %r396;
	shl.b64 	%rd633, %rd632, 56;
	or.b64  	%rd634, %rd633, %rd631;
	xor.b64  	%rd1110, %rd1000, %rd634;
	ld.local.v2.b32 	{%r400, %r401}, [%rd1+40];
	bfe.u32 	%r402, %r401, 24, 8;
	bfe.u32 	%r403, %r401, 16, 8;
	bfe.u32 	%r404, %r401, 8, 8;
	bfe.u32 	%r405, %r401, 0, 8;
	ld.local.u32 	%rd635, [%rd1+40];
	cvt.u64.u32 	%rd636, %r405;
	shl.b64 	%rd637, %rd636, 32;
	and.b64  	%rd638, %rd637, 1095216660480;
	or.b64  	%rd639, %rd638, %rd635;
	cvt.u64.u32 	%rd640, %r404;
	shl.b64 	%rd641, %rd640, 40;
	and.b64  	%rd642, %rd641, 280375465082880;
	or.b64  	%rd643, %rd642, %rd639;
	cvt.u64.u32 	%rd644, %r403;
	shl.b64 	%rd645, %rd644, 48;
	and.b64  	%rd646, %rd645, 71776119061217280;
	or.b64  	%rd647, %rd646, %rd643;
	cvt.u64.u32 	%rd648, %r402;
	shl.b64 	%rd649, %rd648, 56;
	or.b64  	%rd650, %rd649, %rd647;
	xor.b64  	%rd1109, %rd999, %rd650;
	ld.local.v2.b32 	{%r406, %r407}, [%rd1+48];
	bfe.u32 	%r408, %r407, 24, 8;
	bfe.u32 	%r409, %r407, 16, 8;
	bfe.u32 	%r410, %r407, 8, 8;
	bfe.u32 	%r411, %r407, 0, 8;
	ld.local.u32 	%rd651, [%rd1+48];
	cvt.u64.u32 	%rd652, %r411;
	shl.b64 	%rd653, %rd652, 32;
	and.b64  	%rd654, %rd653, 1095216660480;
	or.b64  	%rd655, %rd654, %rd651;
	cvt.u64.u32 	%rd656, %r410;
	shl.b64 	%rd657, %rd656, 40;
	and.b64  	%rd658, %rd657, 280375465082880;
	or.b64  	%rd659, %rd658, %rd655;
	cvt.u64.u32 	%rd660, %r409;
	shl.b64 	%rd661, %rd660, 48;
	and.b64  	%rd662, %rd661, 71776119061217280;
	or.b64  	%rd663, %rd662, %rd659;
	cvt.u64.u32 	%rd664, %r408;
	shl.b64 	%rd665, %rd664, 56;
	or.b64  	%rd666, %rd665, %rd663;
	xor.b64  	%rd1108, %rd998, %rd666;
	ld.local.v2.b32 	{%r412, %r413}, [%rd1+56];
	bfe.u32 	%r414, %r413, 24, 8;
	bfe.u32 	%r415, %r413, 16, 8;
	bfe.u32 	%r416, %r413, 8, 8;
	bfe.u32 	%r417, %r413, 0, 8;
	ld.local.u32 	%rd667, [%rd1+56];
	cvt.u64.u32 	%rd668, %r417;
	shl.b64 	%rd669, %rd668, 32;
	and.b64  	%rd670, %rd669, 1095216660480;
	or.b64  	%rd671, %rd670, %rd667;
	cvt.u64.u32 	%rd672, %r416;
	shl.b64 	%rd673, %rd672, 40;
	and.b64  	%rd674, %rd673, 280375465082880;
	or.b64  	%rd675, %rd674, %rd671;
	cvt.u64.u32 	%rd676, %r415;
	shl.b64 	%rd677, %rd676, 48;
	and.b64  	%rd678, %rd677, 71776119061217280;
	or.b64  	%rd679, %rd678, %rd675;
	cvt.u64.u32 	%rd680, %r414;
	shl.b64 	%rd681, %rd680, 56;
	or.b64  	%rd682, %rd681, %rd679;
	xor.b64  	%rd1107, %rd997, %rd682;
	ld.local.v2.b32 	{%r418, %r419}, [%rd1+64];
	bfe.u32 	%r420, %r419, 24, 8;
	bfe.u32 	%r421, %r419, 16, 8;
	bfe.u32 	%r422, %r419, 8, 8;
	bfe.u32 	%r423, %r419, 0, 8;
	ld.local.u32 	%rd683, [%rd1+64];
	cvt.u64.u32 	%rd684, %r423;
	shl.b64 	%rd685, %rd684, 32;
	and.b64  	%rd686, %rd685, 1095216660480;
	or.b64  	%rd687, %rd686, %rd683;
	cvt.u64.u32 	%rd688, %r422;
	shl.b64 	%rd689, %rd688, 40;
	and.b64  	%rd690, %rd689, 280375465082880;
	or.b64  	%rd691, %rd690, %rd687;
	cvt.u64.u32 	%rd692, %r421;
	shl.b64 	%rd693, %rd692, 48;
	and.b64  	%rd694, %rd693, 71776119061217280;
	or.b64  	%rd695, %rd694, %rd691;
	cvt.u64.u32 	%rd696, %r420;
	shl.b64 	%rd697, %rd696, 56;
	or.b64  	%rd698, %rd697, %rd695;
	xor.b64  	%rd1106, %rd996, %rd698;
	ld.local.v2.b32 	{%r424, %r425}, [%rd1+72];
	bfe.u32 	%r426, %r425, 24, 8;
	bfe.u32 	%r427, %r425, 16, 8;
	bfe.u32 	%r428, %r425, 8, 8;
	bfe.u32 	%r429, %r425, 0, 8;
	ld.local.u32 	%rd699, [%rd1+72];
	cvt.u64.u32 	%rd700, %r429;
	shl.b64 	%rd701, %rd700, 32;
	and.b64  	%rd702, %rd701, 1095216660480;
	or.b64  	%rd703, %rd702, %rd699;
	cvt.u64.u32 	%rd704, %r428;
	shl.b64 	%rd705, %rd704, 40;
	and.b64  	%rd706, %rd705, 280375465082880;
	or.b64  	%rd707, %rd706, %rd703;
	cvt.u64.u32 	%rd708, %r427;
	shl.b64 	%rd709, %rd708, 48;
	and.b64  	%rd710, %rd709, 71776119061217280;
	or.b64  	%rd711, %rd710, %rd707;
	cvt.u64.u32 	%rd712, %r426;
	shl.b64 	%rd713, %rd712, 56;
	or.b64  	%rd714, %rd713, %rd711;
	xor.b64  	%rd1105, %rd995, %rd714;
	ld.local.v2.b32 	{%r430, %r431}, [%rd1+80];
	bfe.u32 	%r432, %r431, 24, 8;
	bfe.u32 	%r433, %r431, 16, 8;
	bfe.u32 	%r434, %r431, 8, 8;
	bfe.u32 	%r435, %r431, 0, 8;
	ld.local.u32 	%rd715, [%rd1+80];
	cvt.u64.u32 	%rd716, %r435;
	shl.b64 	%rd717, %rd716, 32;
	and.b64  	%rd718, %rd717, 1095216660480;
	or.b64  	%rd719, %rd718, %rd715;
	cvt.u64.u32 	%rd720, %r434;
	shl.b64 	%rd721, %rd720, 40;
	and.b64  	%rd722, %rd721, 280375465082880;
	or.b64  	%rd723, %rd722, %rd719;
	cvt.u64.u32 	%rd724, %r433;
	shl.b64 	%rd725, %rd724, 48;
	and.b64  	%rd726, %rd725, 71776119061217280;
	or.b64  	%rd727, %rd726, %rd723;
	cvt.u64.u32 	%rd728, %r432;
	shl.b64 	%rd729, %rd728, 56;
	or.b64  	%rd730, %rd729, %rd727;
	xor.b64  	%rd1104, %rd994, %rd730;
	ld.local.v2.b32 	{%r436, %r437}, [%rd1+88];
	bfe.u32 	%r438, %r437, 24, 8;
	bfe.u32 	%r439, %r437, 16, 8;
	bfe.u32 	%r440, %r437, 8, 8;
	bfe.u32 	%r441, %r437, 0, 8;
	ld.local.u32 	%rd731, [%rd1+88];
	cvt.u64.u32 	%rd732, %r441;
	shl.b64 	%rd733, %rd732, 32;
	and.b64  	%rd734, %rd733, 1095216660480;
	or.b64  	%rd735, %rd734, %rd731;
	cvt.u64.u32 	%rd736, %r440;
	shl.b64 	%rd737, %rd736, 40;
	and.b64  	%rd738, %rd737, 280375465082880;
	or.b64  	%rd739, %rd738, %rd735;
	cvt.u64.u32 	%rd740, %r439;
	shl.b64 	%rd741, %rd740, 48;
	and.b64  	%rd742, %rd741, 71776119061217280;
	or.b64  	%rd743, %rd742, %rd739;
	cvt.u64.u32 	%rd744, %r438;
	shl.b64 	%rd745, %rd744, 56;
	or.b64  	%rd746, %rd745, %rd743;
	xor.b64  	%rd1103, %rd993, %rd746;
	ld.local.v2.b32 	{%r442, %r443}, [%rd1+96];
	bfe.u32 	%r444, %r443, 24, 8;
	bfe.u32 	%r445, %r443, 16, 8;
	bfe.u32 	%r446, %r443, 8, 8;
	bfe.u32 	%r447, %r443, 0, 8;
	ld.local.u32 	%rd747, [%rd1+96];
	cvt.u64.u32 	%rd748, %r447;
	shl.b64 	%rd749, %rd748, 32;
	and.b64  	%rd750, %rd749, 1095216660480;
	or.b64  	%rd751, %rd750, %rd747;
	cvt.u64.u32 	%rd752, %r446;
	shl.b64 	%rd753, %rd752, 40;
	and.b64  	%rd754, %rd753, 280375465082880;
	or.b64  	%rd755, %rd754, %rd751;
	cvt.u64.u32 	%rd756, %r445;
	shl.b64 	%rd757, %rd756, 48;
	and.b64  	%rd758, %rd757, 71776119061217280;
	or.b64  	%rd759, %rd758, %rd755;
	cvt.u64.u32 	%rd760, %r444;
	shl.b64 	%rd761, %rd760, 56;
	or.b64  	%rd762, %rd761, %rd759;
	xor.b64  	%rd1102, %rd992, %rd762;
	ld.local.v2.b32 	{%r448, %r449}, [%rd1+104];
	bfe.u32 	%r450, %r449, 24, 8;
	bfe.u32 	%r451, %r449, 16, 8;
	bfe.u32 	%r452, %r449, 8, 8;
	bfe.u32 	%r453, %r449, 0, 8;
	ld.local.u32 	%rd763, [%rd1+104];
	cvt.u64.u32 	%rd764, %r453;
	shl.b64 	%rd765, %rd764, 32;
	and.b64  	%rd766, %rd765, 1095216660480;
	or.b64  	%rd767, %rd766, %rd763;
	cvt.u64.u32 	%rd768, %r452;
	shl.b64 	%rd769, %rd768, 40;
	and.b64  	%rd770, %rd769, 280375465082880;
	or.b64  	%rd771, %rd770, %rd767;
	cvt.u64.u32 	%rd772, %r451;
	shl.b64 	%rd773, %rd772, 48;
	and.b64  	%rd774, %rd773, 71776119061217280;
	or.b64  	%rd775, %rd774, %rd771;
	cvt.u64.u32 	%rd776, %r450;
	shl.b64 	%rd777, %rd776, 56;
	or.b64  	%rd778, %rd777, %rd775;
	xor.b64  	%rd1101, %rd991, %rd778;
	ld.local.v2.b32 	{%r454, %r455}, [%rd1+112];
	bfe.u32 	%r456, %r455, 24, 8;
	bfe.u32 	%r457, %r455, 16, 8;
	bfe.u32 	%r458, %r455, 8, 8;
	bfe.u32 	%r459, %r455, 0, 8;
	ld.local.u32 	%rd779, [%rd1+112];
	cvt.u64.u32 	%rd780, %r459;
	shl.b64 	%rd781, %rd780, 32;
	and.b64  	%rd782, %rd781, 1095216660480;
	or.b64  	%rd783, %rd782, %rd779;
	cvt.u64.u32 	%rd784, %r458;
	shl.b64 	%rd785, %rd784, 40;
	and.b64  	%rd786, %rd785, 280375465082880;
	or.b64  	%rd787, %rd786, %rd783;
	cvt.u64.u32 	%rd788, %r457;
	shl.b64 	%rd789, %rd788, 48;
	and.b64  	%rd790, %rd789, 71776119061217280;
	or.b64  	%rd791, %rd790, %rd787;
	cvt.u64.u32 	%rd792, %r456;
	shl.b64 	%rd793, %rd792, 56;
	or.b64  	%rd794, %rd793, %rd791;
	xor.b64  	%rd1100, %rd990, %rd794;
	ld.local.v2.b32 	{%r460, %r461}, [%rd1+120];
	bfe.u32 	%r462, %r461, 24, 8;
	bfe.u32 	%r463, %r461, 16, 8;
	bfe.u32 	%r464, %r461, 8, 8;
	bfe.u32 	%r465, %r461, 0, 8;
	ld.local.u32 	%rd795, [%rd1+120];
	cvt.u64.u32 	%rd796, %r465;
	shl.b64 	%rd797, %rd796, 32;
	and.b64  	%rd798, %rd797, 1095216660480;
	or.b64  	%rd799, %rd798, %rd795;
	cvt.u64.u32 	%rd800, %r464;
	shl.b64 	%rd801, %rd800, 40;
	and.b64  	%rd802, %rd801, 280375465082880;
	or.b64  	%rd803, %rd802, %rd799;
	cvt.u64.u32 	%rd804, %r463;
	shl.b64 	%rd805, %rd804, 48;
	and.b64  	%rd806, %rd805, 71776119061217280;
	or.b64  	%rd807, %rd806, %rd803;
	cvt.u64.u32 	%rd808, %r462;
	shl.b64 	%rd809, %rd808, 56;
	or.b64  	%rd810, %rd809, %rd807;
	xor.b64  	%rd1099, %rd989, %rd810;
	ld.local.u32 	%rd811, [%rd1+128];
	cvt.u64.u32 	%rd812, %r368;
	shl.b64 	%rd813, %rd812, 32;
	and.b64  	%rd814, %rd813, 1095216660480;
	or.b64  	%rd815, %rd814, %rd811;
	cvt.u64.u32 	%rd816, %r367;
	shl.b64 	%rd817, %rd816, 40;
	and.b64  	%rd818, %rd817, 280375465082880;
	or.b64  	%rd819, %rd818, %rd815;
	cvt.u64.u32 	%rd820, %r366;
	shl.b64 	%rd821, %rd820, 48;
	and.b64  	%rd822, %rd821, 71776119061217280;
	or.b64  	%rd823, %rd822, %rd819;
	cvt.u64.u32 	%rd824, %r369;
	shl.b64 	%rd825, %rd824, 56;
	or.b64  	%rd826, %rd825, %rd823;
	or.b64  	%rd827, %rd826, -9223372036854775808;
	xor.b64  	%rd1098, %rd988, %rd827;
	mov.b32 	%r605, 0;
$L__BB0_65:
	xor.b64  	%rd829, %rd1109, %rd1114;
	xor.b64  	%rd830, %rd829, %rd1104;
	xor.b64  	%rd831, %rd830, %rd1099;
	xor.b64  	%rd832, %rd831, %rd1043;
	xor.b64  	%rd833, %rd1108, %rd1113;
	xor.b64  	%rd834, %rd833, %rd1103;
	xor.b64  	%rd835, %rd834, %rd1098;
	xor.b64  	%rd836, %rd1112, %rd1042;
	xor.b64  	%rd837, %rd836, %rd1107;
	xor.b64  	%rd838, %rd837, %rd1102;
	xor.b64  	%rd839, %rd838, %rd1046;
	xor.b64  	%rd840, %rd1106, %rd1111;
	xor.b64  	%rd841, %rd840, %rd1101;
	xor.b64  	%rd842, %rd841, %rd1045;
	xor.b64  	%rd843, %rd842, %rd1041;
	xor.b64  	%rd844, %rd1105, %rd1110;
	xor.b64  	%rd845, %rd844, %rd1100;
	xor.b64  	%rd846, %rd845, %rd1044;
	xor.b64  	%rd847, %rd846, %rd1040;
	mov.b64 	{%r466, %r467}, %rd835;
	shf.l.wrap.b32 	%r468, %r466, %r467, 1;
	shf.l.wrap.b32 	%r469, %r467, %r466, 1;
	mov.b64 	%rd848, {%r469, %r468};
	xor.b64  	%rd849, %rd848, %rd847;
	mov.b64 	{%r470, %r471}, %rd839;
	shf.l.wrap.b32 	%r472, %r470, %r471, 1;
	shf.l.wrap.b32 	%r473, %r471, %r470, 1;
	mov.b64 	%rd850, {%r473, %r472};
	xor.b64  	%rd851, %rd850, %rd832;
	mov.b64 	{%r474, %r475}, %rd843;
	shf.l.wrap.b32 	%r476, %r474, %r475, 1;
	shf.l.wrap.b32 	%r477, %r475, %r474, 1;
	mov.b64 	%rd852, {%r477, %r476};
	xor.b64  	%rd853, %rd852, %rd835;
	mov.b64 	{%r478, %r479}, %rd847;
	shf.l.wrap.b32 	%r480, %r478, %r479, 1;
	shf.l.wrap.b32 	%r481, %r479, %r478, 1;
	mov.b64 	%rd854, {%r481, %r480};
	xor.b64  	%rd855, %rd854, %rd839;
	mov.b64 	{%r482, %r483}, %rd832;
	shf.l.wrap.b32 	%r484, %r482, %r483, 1;
	shf.l.wrap.b32 	%r485, %r483, %r482, 1;
	mov.b64 	%rd856, {%r485, %r484};
	xor.b64  	%rd857, %rd856, %rd843;
	xor.b64  	%rd858, %rd1109, %rd849;
	xor.b64  	%rd859, %rd1104, %rd849;
	xor.b64  	%rd860, %rd1099, %rd849;
	xor.b64  	%rd861, %rd1043, %rd849;
	xor.b64  	%rd862, %rd1113, %rd851;
	xor.b64  	%rd863, %rd1108, %rd851;
	xor.b64  	%rd864, %rd1103, %rd851;
	xor.b64  	%rd865, %rd1098, %rd851;
	xor.b64  	%rd866, %rd1112, %rd853;
	xor.b64  	%rd867, %rd1107, %rd853;
	xor.b64  	%rd868, %rd1102, %rd853;
	xor.b64  	%rd869, %rd1046, %rd853;
	xor.b64  	%rd870, %rd1111, %rd855;
	xor.b64  	%rd871, %rd1106, %rd855;
	xor.b64  	%rd872, %rd1101, %rd855;
	xor.b64  	%rd873, %rd1045, %rd855;
	xor.b64  	%rd874, %rd1041, %rd855;
	xor.b64  	%rd875, %rd1110, %rd857;
	xor.b64  	%rd876, %rd1105, %rd857;
	xor.b64  	%rd877, %rd1100, %rd857;
	xor.b64  	%rd878, %rd1044, %rd857;
	xor.b64  	%rd879, %rd1040, %rd857;
	mov.b64 	{%r486, %r487}, %rd860;
	shf.l.wrap.b32 	%r488, %r487, %r486, 4;
	shf.l.wrap.b32 	%r489, %r486, %r487, 4;
	mov.b64 	%rd880, {%r489, %r488};
	mov.b64 	{%r490, %r491}, %rd858;
	shf.l.wrap.b32 	%r492, %r490, %r491, 8;
	shf.l.wrap.b32 	%r493, %r491, %r490, 8;
	mov.b64 	%rd881, {%r493, %r492};
	mov.b64 	{%r494, %r495}, %rd861;
	shf.l.wrap.b32 	%r496, %r495, %r494, 12;
	shf.l.wrap.b32 	%r497, %r494, %r495, 12;
	mov.b64 	%rd882, {%r497, %r496};
	mov.b64 	{%r498, %r499}, %rd859;
	shf.l.wrap.b32 	%r500, %r498, %r499, 16;
	shf.l.wrap.b32 	%r501, %r499, %r498, 16;
	mov.b64 	%rd883, {%r501, %r500};
	mov.b64 	{%r502, %r503}, %rd863;
	shf.l.wrap.b32 	%r504, %r502, %r503, 24;
	shf.l.wrap.b32 	%r505, %r503, %r502, 24;
	mov.b64 	%rd884, {%r505, %r504};
	mov.b64 	{%r506, %r507}, %rd851;
	shf.l.wrap.b32 	%r508, %r507, %r506, 28;
	shf.l.wrap.b32 	%r509, %r506, %r507, 28;
	mov.b64 	%rd885, {%r509, %r508};
	mov.b64 	{%r510, %r511}, %rd864;
	mov.b64 	%rd886, {%r511, %r510};
	mov.b64 	{%r512, %r513}, %rd862;
	shf.l.wrap.b32 	%r514, %r512, %r513, 4;
	shf.l.wrap.b32 	%r515, %r513, %r512, 4;
	mov.b64 	%rd887, {%r515, %r514};
	mov.b64 	{%r516, %r517}, %rd865;
	shf.l.wrap.b32 	%r518, %r517, %r516, 8;
	shf.l.wrap.b32 	%r519, %r516, %r517, 8;
	mov.b64 	%rd1040, {%r519, %r518};
	mov.b64 	{%r520, %r521}, %rd868;
	shf.l.wrap.b32 	%r522, %r521, %r520, 16;
	shf.l.wrap.b32 	%r523, %r520, %r521, 16;
	mov.b64 	%rd1110, {%r523, %r522};
	mov.b64 	{%r524, %r525}, %rd866;
	shf.l.wrap.b32 	%r526, %r524, %r525, 20;
	shf.l.wrap.b32 	%r527, %r525, %r524, 20;
	mov.b64 	%rd888, {%r527, %r526};
	mov.b64 	{%r528, %r529}, %rd869;
	shf.l.wrap.b32 	%r530, %r529, %r528, 24;
	shf.l.wrap.b32 	%r531, %r528, %r529, 24;
	mov.b64 	%rd889, {%r531, %r530};
	mov.b64 	{%r532, %r533}, %rd867;
	shf.l.wrap.b32 	%r534, %r532, %r533, 28;
	shf.l.wrap.b32 	%r535, %r533, %r532, 28;
	mov.b64 	%rd890, {%r535, %r534};
	mov.b64 	{%r536, %r537}, %rd873;
	shf.l.wrap.b32 	%r538, %r536, %r537, 8;
	shf.l.wrap.b32 	%r539, %r537, %r536, 8;
	mov.b64 	%rd891, {%r539, %r538};
	mov.b64 	{%r540, %r541}, %rd871;
	shf.l.wrap.b32 	%r542, %r541, %r540, 12;
	shf.l.wrap.b32 	%r543, %r540, %r541, 12;
	mov.b64 	%rd892, {%r543, %r542};
	mov.b64 	{%r544, %r545}, %rd874;
	shf.l.wrap.b32 	%r546, %r544, %r545, 16;
	shf.l.wrap.b32 	%r547, %r545, %r544, 16;
	mov.b64 	%rd893, {%r547, %r546};
	mov.b64 	{%r548, %r549}, %rd872;
	shf.l.wrap.b32 	%r550, %r549, %r548, 20;
	shf.l.wrap.b32 	%r551, %r548, %r549, 20;
	mov.b64 	%rd894, {%r551, %r550};
	mov.b64 	{%r552, %r553}, %rd870;
	shf.l.wrap.b32 	%r554, %r552, %r553, 24;
	shf.l.wrap.b32 	%r555, %r553, %r552, 24;
	mov.b64 	%rd895, {%r555, %r554};
	mov.b64 	{%r556, %r557}, %rd879;
	mov.b64 	%rd1111, {%r557, %r556};
	mov.b64 	{%r558, %r559}, %rd877;
	shf.l.wrap.b32 	%r560, %r558, %r559, 4;
	shf.l.wrap.b32 	%r561, %r559, %r558, 4;
	mov.b64 	%rd896, {%r561, %r560};
	mov.b64 	{%r562, %r563}, %rd875;
	shf.l.wrap.b32 	%r564, %r563, %r562, 8;
	shf.l.wrap.b32 	%r565, %r562, %r563, 8;
	mov.b64 	%rd897, {%r565, %r564};
	mov.b64 	{%r566, %r567}, %rd878;
	shf.l.wrap.b32 	%r568, %r566, %r567, 12;
	shf.l.wrap.b32 	%r569, %r567, %r566, 12;
	mov.b64 	%rd898, {%r569, %r568};
	mov.b64 	{%r570, %r571}, %rd876;
	shf.l.wrap.b32 	%r572, %r571, %r570, 16;
	shf.l.wrap.b32 	%r573, %r570, %r571, 16;
	mov.b64 	%rd1043, {%r573, %r572};
	not.b64 	%rd899, %rd896;
	and.b64  	%rd900, %rd888, %rd899;
	xor.b64  	%rd1109, %rd900, %rd885;
	not.b64 	%rd901, %rd881;
	and.b64  	%rd902, %rd893, %rd901;
	xor.b64  	%rd1104, %rd902, %rd889;
	not.b64 	%rd903, %rd887;
	and.b64  	%rd904, %rd898, %rd903;
	xor.b64  	%rd1099, %rd904, %rd894;
	not.b64 	%rd905, %rd884;
	and.b64  	%rd906, %rd1111, %rd905;
	xor.b64  	%rd1113, %rd906, %rd891;
	not.b64 	%rd907, %rd888;
	and.b64  	%rd908, %rd880, %rd907;
	xor.b64  	%rd1108, %rd908, %rd896;
	not.b64 	%rd909, %rd893;
	and.b64  	%rd910, %rd886, %rd909;
	xor.b64  	%rd1103, %rd910, %rd881;
	not.b64 	%rd911, %rd898;
	and.b64  	%rd912, %rd890, %rd911;
	xor.b64  	%rd1098, %rd912, %rd887;
	not.b64 	%rd913, %rd1111;
	and.b64  	%rd914, %rd1110, %rd913;
	xor.b64  	%rd1112, %rd914, %rd884;
	not.b64 	%rd915, %rd880;
	and.b64  	%rd916, %rd892, %rd915;
	xor.b64  	%rd1107, %rd916, %rd888;
	not.b64 	%rd917, %rd886;
	and.b64  	%rd918, %rd897, %rd917;
	xor.b64  	%rd1102, %rd918, %rd893;
	not.b64 	%rd919, %rd890;
	and.b64  	%rd920, %rd882, %rd919;
	xor.b64  	%rd1046, %rd920, %rd898;
	not.b64 	%rd921, %rd895;
	and.b64  	%rd922, %rd1040, %rd921;
	xor.b64  	%rd1042, %rd922, %rd883;
	not.b64 	%rd923, %rd892;
	and.b64  	%rd924, %rd885, %rd923;
	xor.b64  	%rd1106, %rd924, %rd880;
	not.b64 	%rd925, %rd897;
	and.b64  	%rd926, %rd889, %rd925;
	xor.b64  	%rd1101, %rd926, %rd886;
	not.b64 	%rd927, %rd882;
	and.b64  	%rd928, %rd894, %rd927;
	xor.b64  	%rd1045, %rd928, %rd890;
	not.b64 	%rd929, %rd1040;
	and.b64  	%rd930, %rd1043, %rd929;
	xor.b64  	%rd1041, %rd930, %rd895;
	not.b64 	%rd931, %rd885;
	and.b64  	%rd932, %rd896, %rd931;
	xor.b64  	%rd1105, %rd932, %rd892;
	not.b64 	%rd933, %rd889;
	and.b64  	%rd934, %rd881, %rd933;
	xor.b64  	%rd1100, %rd934, %rd897;
	not.b64 	%rd935, %rd894;
	and.b64  	%rd936, %rd887, %rd935;
	xor.b64  	%rd1044, %rd936, %rd882;
	add.s32 	%r605, %r605, 1;
	setp.ne.s32 	%p78, %r605, 24;
	@%p78 bra 	$L__BB0_65;
	ld.param.u64 	%rd980, [_Z16keccak256_kernelPhPiS_i_param_2];
	mov.u32 	%r574, %ctaid.x;
	mov.u32 	%r575, %ntid.x;
	mov.u32 	%r576, %tid.x;
	mad.lo.s32 	%r577, %r574, %r575, %r576;
	shl.b32 	%r578, %r577, 5;
	cvt.s64.s32 	%rd937, %r578;
	cvta.to.global.u64 	%rd938, %rd980;
	add.s64 	%rd939, %rd938, %rd937;
	mov.b16 	%rs5, 0;
	st.global.u8 	[%rd939+1], %rs5;
	st.global.u8 	[%rd939+2], %rs5;
	st.global.u8 	[%rd939+3], %rs5;
	st.global.u8 	[%rd939+4], %rs5;
	st.global.u8 	[%rd939+5], %rs5;
	st.global.u8 	[%rd939+6], %rs5;
	st.global.u8 	[%rd939+7], %rs5;
	st.global.u8 	[%rd939+8], %rd1113;
	shr.u64 	%rd940, %rd1113, 8;
	st.global.u8 	[%rd939+9], %rd940;
	shr.u64 	%rd941, %rd1113, 16;
	st.global.u8 	[%rd939+10], %rd941;
	shr.u64 	%rd942, %rd1113, 24;
	st.global.u8 	[%rd939+11], %rd942;
	shr.u64 	%rd943, %rd1113, 32;
	st.global.u8 	[%rd939+12], %rd943;
	shr.u64 	%rd944, %rd1113, 40;
	st.global.u8 	[%rd939+13], %rd944;
	shr.u64 	%rd945, %rd1113, 48;
	st.global.u8 	[%rd939+14], %rd945;
	shr.u64 	%rd946, %rd1113, 56;
	st.global.u8 	[%rd939+15], %rd946;
	st.global.u8 	[%rd939+16], %rd1112;
	shr.u64 	%rd947, %rd1112, 8;
	st.global.u8 	[%rd939+17], %rd947;
	shr.u64 	%rd948, %rd1112, 16;
	st.global.u8 	[%rd939+18], %rd948;
	shr.u64 	%rd949, %rd1112, 24;
	st.global.u8 	[%rd939+19], %rd949;
	shr.u64 	%rd950, %rd1112, 32;
	st.global.u8 	[%rd939+20], %rd950;
	shr.u64 	%rd951, %rd1112, 40;
	st.global.u8 	[%rd939+21], %rd951;
	shr.u64 	%rd952, %rd1112, 48;
	st.global.u8 	[%rd939+22], %rd952;
	shr.u64 	%rd953, %rd1112, 56;
	st.global.u8 	[%rd939+23], %rd953;
	st.global.u8 	[%rd939+24], %rd1111;
	shr.u64 	%rd954, %rd1111, 8;
	st.global.u8 	[%rd939+25], %rd954;
	shr.u64 	%rd955, %rd1111, 16;
	st.global.u8 	[%rd939+26], %rd955;
	shr.u64 	%rd956, %rd1111, 24;
	st.global.u8 	[%rd939+27], %rd956;
	shr.u64 	%rd957, %rd1111, 32;
	st.global.u8 	[%rd939+28], %rd957;
	shr.u64 	%rd958, %rd1111, 40;
	st.global.u8 	[%rd939+29], %rd958;
	shr.u64 	%rd959, %rd1111, 48;
	st.global.u8 	[%rd939+30], %rd959;
	shr.u64 	%rd960, %rd1111, 56;
	st.global.u8 	[%rd939+31], %rd960;
$L__BB0_67:
	ret;

}
	// .globl	_Z19ecdsa_verify_kernelPhS_S_Pbi
.visible .entry _Z19ecdsa_verify_kernelPhS_S_Pbi(
	.param .u64 .ptr .align 1 _Z19ecdsa_verify_kernelPhS_S_Pbi_param_0,
	.param .u64 .ptr .align 1 _Z19ecdsa_verify_kernelPhS_S_Pbi_param_1,
	.param .u64 .ptr .align 1 _Z19ecdsa_verify_kernelPhS_S_Pbi_param_2,
	.param .u64 .ptr .align 1 _Z19ecdsa_verify_kernelPhS_S_Pbi_param_3,
	.param .u32 _Z19ecdsa_verify_kernelPhS_S_Pbi_param_4
)
{
	.reg .pred 	%p<7>;
	.reg .b16 	%rs<9>;
	.reg .b32 	%r<13>;
	.reg .b64 	%rd<16>;

	ld.param.u64 	%rd6, [_Z19ecdsa_verify_kernelPhS_S_Pbi_param_0];
	ld.param.u64 	%rd7, [_Z19ecdsa_verify_kernelPhS_S_Pbi_param_1];
	ld.param.u64 	%rd8, [_Z19ecdsa_verify_kernelPhS_S_Pbi_param_3];
	ld.param.u32 	%r4, [_Z19ecdsa_verify_kernelPhS_S_Pbi_param_4];
	mov.u32 	%r5, %ctaid.x;
	mov.u32 	%r6, %ntid.x;
	mov.u32 	%r7, %tid.x;
	mad.lo.s32 	%r1, %r5, %r6, %r7;
	setp.ge.s32 	%p1, %r1, %r4;
	@%p1 bra 	$L__BB1_6;
	mul.lo.s32 	%r9, %r1, 65;
	cvt.s64.s32 	%rd1, %r9;
	shl.b32 	%r10, %r1, 5;
	cvt.s64.s32 	%rd2, %r10;
	cvta.to.global.u64 	%rd3, %rd7;
	cvta.to.global.u64 	%rd4, %rd6;
	mov.b32 	%r12, 0;
$L__BB1_2:
	cvt.u64.u32 	%rd5, %r12;
	add.s64 	%rd9, %rd5, %rd2;
	add.s64 	%rd10, %rd3, %rd9;
	ld.global.u8 	%rs4, [%rd10];
	setp.ne.s16 	%p2, %rs4, 0;
	mov.b16 	%rs8, 1;
	@%p2 bra 	$L__BB1_4;
	add.s64 	%rd11, %rd5, %rd1;
	add.s64 	%rd12, %rd4, %rd11;
	ld.global.u8 	%rs5, [%rd12];
	setp.ne.s16 	%p3, %rs5, 0;
	selp.u16 	%rs8, 1, 0, %p3;
$L__BB1_4:
	cvt.u32.u64 	%r11, %rd5;
	add.s32 	%r12, %r11, 1;
	setp.lt.u32 	%p4, %r11, 31;
	and.b16  	%rs7, %rs8, 255;
	setp.ne.s16 	%p5, %rs7, 0;
	and.pred  	%p6, %p4, %p5;
	@%p6 bra 	$L__BB1_2;
	cvt.s64.s32 	%rd13, %r1;
	cvta.to.global.u64 	%rd14, %rd8;
	add.s64 	%rd15, %rd14, %rd13;
	st.global.u8 	[%rd15], %rs8;
$L__BB1_6:
	ret;

}
	// .globl	_Z26transaction_process_kernelPhPiS_i
.visible .entry _Z26transaction_process_kernelPhPiS_i(
	.param .u64 .ptr .align 1 _Z26transaction_process_kernelPhPiS_i_param_0,
	.param .u64 .ptr .align 1 _Z26transaction_process_kernelPhPiS_i_param_1,
	.param .u64 .ptr .align 1 _Z26transaction_process_kernelPhPiS_i_param_2,
	.param .u32 _Z26transaction_process_kernelPhPiS_i_param_3
)
{
	.local .align 8 .b8 	__local_depot2[200];
	.reg .b64 	%SP;
	.reg .b64 	%SPL;
	.reg .pred 	%p<11>;
	.reg .b16 	%rs<2>;
	.reg .b32 	%r<138>;
	.reg .b64 	%rd<328>;

	mov.u64 	%SPL, __local_depot2;
	ld.param.u64 	%rd112, [_Z26transaction_process_kernelPhPiS_i_param_0];
	ld.param.u64 	%rd113, [_Z26transaction_process_kernelPhPiS_i_param_1];
	ld.param.u32 	%r11, [_Z26transaction_process_kernelPhPiS_i_param_3];
	add.u64 	%rd1, %SPL, 0;
	mov.u32 	%r12, %ctaid.x;
	mov.u32 	%r13, %ntid.x;
	mov.u32 	%r14, %tid.x;
	mad.lo.s32 	%r1, %r12, %r13, %r14;
	setp.ge.s32 	%p1, %r1, %r11;
	@%p1 bra 	$L__BB2_10;
	cvta.to.global.u64 	%rd117, %rd113;
	mul.wide.s32 	%rd118, %r1, 4;
	add.s64 	%rd119, %rd117, %rd118;
	ld.global.u32 	%r2, [%rd119];
	mov.b64 	%rd303, 0;
	st.local.u64 	[%rd1], %rd303;
	st.local.u64 	[%rd1+8], %rd303;
	st.local.u64 	[%rd1+16], %rd303;
	st.local.u64 	[%rd1+24], %rd303;
	st.local.u64 	[%rd1+32], %rd303;
	st.local.u64 	[%rd1+40], %rd303;
	st.local.u64 	[%rd1+48], %rd303;
	st.local.u64 	[%rd1+56], %rd303;
	st.local.u64 	[%rd1+64], %rd303;
	st.local.u64 	[%rd1+72], %rd303;
	st.local.u64 	[%rd1+80], %rd303;
	st.local.u64 	[%rd1+88], %rd303;
	st.local.u64 	[%rd1+96], %rd303;
	st.local.u64 	[%rd1+104], %rd303;
	st.local.u64 	[%rd1+112], %rd303;
	st.local.u64 	[%rd1+120], %rd303;
	st.local.u64 	[%rd1+128], %rd303;
	st.local.u64 	[%rd1+136], %rd303;
	st.local.u64 	[%rd1+144], %rd303;
	st.local.u64 	[%rd1+152], %rd303;
	st.local.u64 	[%rd1+160], %rd303;
	st.local.u64 	[%rd1+168], %rd303;
	st.local.u64 	[%rd1+176], %rd303;
	st.local.u64 	[%rd1+184], %rd303;
	st.local.u64 	[%rd1+192], %rd303;
	setp.lt.s32 	%p2, %r2, 1;
	mov.u64 	%rd304, %rd303;
	mov.u64 	%rd305, %rd303;
	mov.u64 	%rd306, %rd303;
	mov.u64 	%rd307, %rd303;
	mov.u64 	%rd308, %rd303;
	mov.u64 	%rd309, %rd303;
	mov.u64 	%rd310, %rd303;
	mov.u64 	%rd311, %rd303;
	mov.u64 	%rd312, %rd303;
	mov.u64 	%rd313, %rd303;
	mov.u64 	%rd314, %rd303;
	mov.u64 	%rd315, %rd303;
	mov.u64 	%rd316, %rd303;
	mov.u64 	%rd317, %rd303;
	mov.u64 	%rd318, %rd303;
	mov.u64 	%rd319, %rd303;
	mov.u64 	%rd320, %rd303;
	mov.u64 	%rd321, %rd303;
	mov.u64 	%rd322, %rd303;
	mov.u64 	%rd323, %rd303;
	mov.u64 	%rd324, %rd303;
	mov.u64 	%rd325, %rd303;
	mov.u64 	%rd326, %rd303;
	mov.u64 	%rd327, %rd303;
	@%p2 bra 	$L__BB2_7;
	shl.b32 	%r16, %r1, 10;
	cvt.s64.s32 	%rd120, %r16;
	cvta.to.global.u64 	%rd121, %rd112;
	add.s64 	%rd2, %rd121, %rd120;
	mov.b32 	%r134, 0;
$L__BB2_3:
	cvt.u64.u32 	%rd123, %r134;
	add.s64 	%rd275, %rd2, %rd123;
	mov.b32 	%r136, 1;
	mov.b64 	%rd274, 0;
	mov.u32 	%r135, %r134;
	mov.u64 	%rd276, %rd274;
$L__BB2_4:
	add.s32 	%r18, %r136, -1;
	ld.global.u8 	%rd124, [%rd275];
	cvt.u32.u64 	%r19, %rd274;
	shl.b64 	%rd125, %rd124, %r19;
	or.b64  	%rd276, %rd125, %rd276;
	setp.lt.u32 	%p3, %r18, 7;
	add.s32 	%r135, %r135, 1;
	setp.lt.s32 	%p4, %r135, %r2;
	and.pred  	%p5, %p3, %p4;
	add.s32 	%r136, %r136, 1;
	add.s64 	%rd275, %rd275, 1;
	add.s64 	%rd274, %rd274, 8;
	@%p5 bra 	$L__BB2_4;
	add.s64 	%rd127, %rd1, %rd123;
	ld.local.u64 	%rd128, [%rd127];
	xor.b64  	%rd129, %rd128, %rd276;
	st.local.u64 	[%rd127], %rd129;
	add.s32 	%r8, %r134, 8;
	setp.lt.s32 	%p6, %r8, %r2;
	setp.lt.u32 	%p7, %r134, 128;
	and.pred  	%p8, %p6, %p7;
	mov.u32 	%r134, %r8;
	@%p8 bra 	$L__BB2_3;
	ld.local.u64 	%rd327, [%rd1];
	ld.local.u64 	%rd326, [%rd1+40];
	ld.local.u64 	%rd325, [%rd1+80];
	ld.local.u64 	%rd324, [%rd1+120];
	ld.local.u64 	%rd323, [%rd1+160];
	ld.local.u64 	%rd322, [%rd1+8];
	ld.local.u64 	%rd321, [%rd1+48];
	ld.local.u64 	%rd320, [%rd1+88];
	ld.local.u64 	%rd319, [%rd1+128];
	ld.local.u64 	%rd318, [%rd1+168];
	ld.local.u64 	%rd317, [%rd1+16];
	ld.local.u64 	%rd316, [%rd1+56];
	ld.local.u64 	%rd315, [%rd1+96];
	ld.local.u64 	%rd314, [%rd1+136];
	ld.local.u64 	%rd313, [%rd1+176];
	ld.local.u64 	%rd312, [%rd1+24];
	ld.local.u64 	%rd311, [%rd1+64];
	ld.local.u64 	%rd310, [%rd1+104];
	ld.local.u64 	%rd309, [%rd1+144];
	ld.local.u64 	%rd308, [%rd1+184];
	ld.local.u64 	%rd307, [%rd1+32];
	ld.local.u64 	%rd306, [%rd1+72];
	ld.local.u64 	%rd305, [%rd1+112];
	ld.local.u64 	%rd304, [%rd1+152];
	ld.local.u64 	%rd303, [%rd1+192];
$L__BB2_7:
	mov.b32 	%r137, 0;
	mov.u64 	%rd302, keccak_round_constants;
$L__BB2_8:
	xor.b64  	%rd131, %rd326, %rd327;
	xor.b64  	%rd132, %rd131, %rd325;
	xor.b64  	%rd133, %rd132, %rd324;
	xor.b64  	%rd134, %rd133, %rd323;
	xor.b64  	%rd135, %rd321, %rd322;
	xor.b64  	%rd136, %rd135, %rd320;
	xor.b64  	%rd137, %rd136, %rd319;
	xor.b64  	%rd138, %rd137, %rd318;
	xor.b64  	%rd139, %rd317, %rd313;
	xor.b64  	%rd140, %rd139, %rd316;
	xor.b64  	%rd141, %rd140, %rd315;
	xor.b64  	%rd142, %rd141, %rd314;
	xor.b64  	%rd143, %rd311, %rd312;
	xor.b64  	%rd144, %rd143, %rd310;
	xor.b64  	%rd145, %rd144, %rd309;
	xor.b64  	%rd146, %rd145, %rd308;
	xor.b64  	%rd147, %rd306, %rd307;
	xor.b64  	%rd148, %rd147, %rd305;
	xor.b64  	%rd149, %rd148, %rd304;
	xor.b64  	%rd150, %rd149, %rd303;
	mov.b64 	{%r21, %r22}, %rd138;
	shf.l.wrap.b32 	%r23, %r21, %r22, 1;
	shf.l.wrap.b32 	%r24, %r22, %r21, 1;
	mov.b64 	%rd151, {%r24, %r23};
	xor.b64  	%rd152, %rd151, %rd150;
	mov.b64 	{%r25, %r26}, %rd142;
	shf.l.wrap.b32 	%r27, %r25, %r26, 1;
	shf.l.wrap.b32 	%r28, %r26, %r25, 1;
	mov.b64 	%rd153, {%r28, %r27};
	xor.b64  	%rd154, %rd153, %rd134;
	mov.b64 	{%r29, %r30}, %rd146;
	shf.l.wrap.b32 	%r31, %r29, %r30, 1;
	shf.l.wrap.b32 	%r32, %r30, %r29, 1;
	mov.b64 	%rd155, {%r32, %r31};
	xor.b64  	%rd156, %rd155, %rd138;
	mov.b64 	{%r33, %r34}, %rd150;
	shf.l.wrap.b32 	%r35, %r33, %r34, 1;
	shf.l.wrap.b32 	%r36, %r34, %r33, 1;
	mov.b64 	%rd157, {%r36, %r35};
	xor.b64  	%rd158, %rd157, %rd142;
	mov.b64 	{%r37, %r38}, %rd134;
	shf.l.wrap.b32 	%r39, %r37, %r38, 1;
	shf.l.wrap.b32 	%r40, %r38, %r37, 1;
	mov.b64 	%rd159, {%r40, %r39};
	xor.b64  	%rd160, %rd159, %rd146;
	xor.b64  	%rd161, %rd326, %rd152;
	xor.b64  	%rd162, %rd325, %rd152;
	xor.b64  	%rd163, %rd324, %rd152;
	xor.b64  	%rd164, %rd323, %rd152;
	xor.b64  	%rd165, %rd322, %rd154;
	xor.b64  	%rd166, %rd321, %rd154;
	xor.b64  	%rd167, %rd320, %rd154;
	xor.b64  	%rd168, %rd319, %rd154;
	xor.b64  	%rd318, %rd318, %rd154;
	xor.b64  	%rd169, %rd317, %rd156;
	xor.b64  	%rd170, %rd316, %rd156;
	xor.b64  	%rd171, %rd315, %rd156;
	xor.b64  	%rd172, %rd314, %rd156;
	xor.b64  	%rd173, %rd312, %rd158;
	xor.b64  	%rd174, %rd311, %rd158;
	xor.b64  	%rd175, %rd310, %rd158;
	xor.b64  	%rd176, %rd309, %rd158;
	xor.b64  	%rd177, %rd308, %rd158;
	xor.b64  	%rd178, %rd307, %rd160;
	xor.b64  	%rd179, %rd306, %rd160;
	xor.b64  	%rd180, %rd305, %rd160;
	xor.b64  	%rd181, %rd304, %rd160;
	xor.b64  	%rd182, %rd303, %rd160;
	mov.b64 	{%r41, %r42}, %rd163;
	shf.l.wrap.b32 	%r43, %r42, %r41, 4;
	shf.l.wrap.b32 	%r44, %r41, %r42, 4;
	mov.b64 	%rd183, {%r44, %r43};
	mov.b64 	{%r45, %r46}, %rd161;
	shf.l.wrap.b32 	%r47, %r45, %r46, 8;
	shf.l.wrap.b32 	%r48, %r46, %r45, 8;
	mov.b64 	%rd184, {%r48, %r47};
	mov.b64 	{%r49, %r50}, %rd164;
	shf.l.wrap.b32 	%r51, %r50, %r49, 12;
	shf.l.wrap.b32 	%r52, %r49, %r50, 12;
	mov.b64 	%rd185, {%r52, %r51};
	mov.b64 	{%r53, %r54}, %rd162;
	shf.l.wrap.b32 	%r55, %r53, %r54, 16;
	shf.l.wrap.b32 	%r56, %r54, %r53, 16;
	mov.b64 	%rd186, {%r56, %r55};
	mov.b64 	{%r57, %r58}, %rd166;
	shf.l.wrap.b32 	%r59, %r57, %r58, 24;
	shf.l.wrap.b32 	%r60, %r58, %r57, 24;
	mov.b64 	%rd187, {%r60, %r59};
	mov.b64 	{%r61, %r62}, %rd318;
	shf.l.wrap.b32 	%r63, %r62, %r61, 28;
	shf.l.wrap.b32 	%r64, %r61, %r62, 28;
	mov.b64 	%rd188, {%r64, %r63};
	mov.b64 	{%r65, %r66}, %rd167;
	mov.b64 	%rd189, {%r66, %r65};
	mov.b64 	{%r67, %r68}, %rd165;
	shf.l.wrap.b32 	%r69, %r67, %r68, 4;
	shf.l.wrap.b32 	%r70, %r68, %r67, 4;
	mov.b64 	%rd190, {%r70, %r69};
	mov.b64 	{%r71, %r72}, %rd168;
	shf.l.wrap.b32 	%r73, %r72, %r71, 8;
	shf.l.wrap.b32 	%r74, %r71, %r72, 8;
	mov.b64 	%rd303, {%r74, %r73};
	mov.b64 	{%r75, %r76}, %rd171;
	shf.l.wrap.b32 	%r77, %r76, %r75, 16;
	shf.l.wrap.b32 	%r78, %r75, %r76, 16;
	mov.b64 	%rd307, {%r78, %r77};
	mov.b64 	{%r79, %r80}, %rd169;
	shf.l.wrap.b32 	%r81, %r79, %r80, 20;
	shf.l.wrap.b32 	%r82, %r80, %r79, 20;
	mov.b64 	%rd191, {%r82, %r81};
	mov.b64 	{%r83, %r84}, %rd172;
	shf.l.wrap.b32 	%r85, %r84, %r83, 24;
	shf.l.wrap.b32 	%r86, %r83, %r84, 24;
	mov.b64 	%rd192, {%r86, %r85};
	mov.b64 	{%r87, %r88}, %rd170;
	shf.l.wrap.b32 	%r89, %r87, %r88, 28;
	shf.l.wrap.b32 	%r90, %r88, %r87, 28;
	mov.b64 	%rd193, {%r90, %r89};
	mov.b64 	{%r91, %r92}, %rd176;
	shf.l.wrap.b32 	%r93, %r91, %r92, 8;
	shf.l.wrap.b32 	%r94, %r92, %r91, 8;
	mov.b64 	%rd194, {%r94, %r93};
	mov.b64 	{%r95, %r96}, %rd174;
	shf.l.wrap.b32 	%r97, %r96, %r95, 12;
	shf.l.wrap.b32 	%r98, %r95, %r96, 12;
	mov.b64 	%rd195, {%r98, %r97};
	mov.b64 	{%r99, %r100}, %rd177;
	shf.l.wrap.b32 	%r101, %r99, %r100, 16;
	shf.l.wrap.b32 	%r102, %r100, %r99, 16;
	mov.b64 	%rd196, {%r102, %r101};
	mov.b64 	{%r103, %r104}, %rd175;
	shf.l.wrap.b32 	%r105, %r104, %r103, 20;
	shf.l.wrap.b32 	%r106, %r103, %r104, 20;
	mov.b64 	%rd197, {%r106, %r105};
	mov.b64 	{%r107, %r108}, %rd173;
	shf.l.wrap.b32 	%r109, %r107, %r108, 24;
	shf.l.wrap.b32 	%r110, %r108, %r107, 24;
	mov.b64 	%rd198, {%r110, %r109};
	mov.b64 	{%r111, %r112}, %rd182;
	mov.b64 	%rd312, {%r112, %r111};
	mov.b64 	{%r113, %r114}, %rd180;
	shf.l.wrap.b32 	%r115, %r113, %r114, 4;
	shf.l.wrap.b32 	%r116, %r114, %r113, 4;
	mov.b64 	%rd199, {%r116, %r115};
	mov.b64 	{%r117, %r118}, %rd178;
	shf.l.wrap.b32 	%r119, %r118, %r117, 8;
	shf.l.wrap.b32 	%r120, %r117, %r118, 8;
	mov.b64 	%rd200, {%r120, %r119};
	mov.b64 	{%r121, %r122}, %rd181;
	shf.l.wrap.b32 	%r123, %r121, %r122, 12;
	shf.l.wrap.b32 	%r124, %r122, %r121, 12;
	mov.b64 	%rd201, {%r124, %r123};
	mov.b64 	{%r125, %r126}, %rd179;
	shf.l.wrap.b32 	%r127, %r126, %r125, 16;
	shf.l.wrap.b32 	%r128, %r125, %r126, 16;
	mov.b64 	%rd323, {%r128, %r127};
	not.b64 	%rd202, %rd199;
	and.b64  	%rd203, %rd191, %rd202;
	xor.b64  	%rd326, %rd203, %rd188;
	not.b64 	%rd204, %rd184;
	and.b64  	%rd205, %rd196, %rd204;
	xor.b64  	%rd325, %rd205, %rd192;
	not.b64 	%rd206, %rd190;
	and.b64  	%rd207, %rd201, %rd206;
	xor.b64  	%rd324, %rd207, %rd197;
	not.b64 	%rd208, %rd187;
	and.b64  	%rd209, %rd312, %rd208;
	xor.b64  	%rd322, %rd209, %rd194;
	not.b64 	%rd210, %rd191;
	and.b64  	%rd211, %rd183, %rd210;
	xor.b64  	%rd321, %rd211, %rd199;
	not.b64 	%rd212, %rd196;
	and.b64  	%rd213, %rd189, %rd212;
	xor.b64  	%rd320, %rd213, %rd184;
	not.b64 	%rd214, %rd201;
	and.b64  	%rd215, %rd193, %rd214;
	xor.b64  	%rd319, %rd215, %rd190;
	not.b64 	%rd216, %rd312;
	and.b64  	%rd217, %rd307, %rd216;
	xor.b64  	%rd317, %rd217, %rd187;
	not.b64 	%rd218, %rd183;
	and.b64  	%rd219, %rd195, %rd218;
	xor.b64  	%rd316, %rd219, %rd191;
	not.b64 	%rd220, %rd189;
	and.b64  	%rd221, %rd200, %rd220;
	xor.b64  	%rd315, %rd221, %rd196;
	not.b64 	%rd222, %rd193;
	and.b64  	%rd223, %rd185, %rd222;
	xor.b64  	%rd314, %rd223, %rd201;
	not.b64 	%rd224, %rd198;
	and.b64  	%rd225, %rd303, %rd224;
	xor.b64  	%rd313, %rd225, %rd186;
	not.b64 	%rd226, %rd195;
	and.b64  	%rd227, %rd188, %rd226;
	xor.b64  	%rd311, %rd227, %rd183;
	not.b64 	%rd228, %rd200;
	and.b64  	%rd229, %rd192, %rd228;
	xor.b64  	%rd310, %rd229, %rd189;
	not.b64 	%rd230, %rd185;
	and.b64  	%rd231, %rd197, %rd230;
	xor.b64  	%rd309, %rd231, %rd193;
	not.b64 	%rd232, %rd303;
	and.b64  	%rd233, %rd323, %rd232;
	xor.b64  	%rd308, %rd233, %rd198;
	not.b64 	%rd234, %rd188;
	and.b64  	%rd235, %rd199, %rd234;
	xor.b64  	%rd306, %rd235, %rd195;
	not.b64 	%rd236, %rd192;
	and.b64  	%rd237, %rd184, %rd236;
	xor.b64  	%rd305, %rd237, %rd200;
	not.b64 	%rd238, %rd197;
	and.b64  	%rd239, %rd190, %rd238;
	xor.b64  	%rd304, %rd239, %rd185;
	ld.const.u64 	%rd240, [%rd302];
	xor.b64  	%rd241, %rd152, %rd240;
	xor.b64  	%rd327, %rd241, %rd327;
	add.s32 	%r137, %r137, 1;
	add.s64 	%rd302, %rd302, 8;
	setp.ne.s32 	%p9, %r137, 24;
	@%p9 bra 	$L__BB2_8;
	ld.param.u64 	%rd273, [_Z26transaction_process_kernelPhPiS_i_param_2];
	mov.u32 	%r129, %ctaid.x;
	mov.u32 	%r130, %ntid.x;
	mov.u32 	%r131, %tid.x;
	mad.lo.s32 	%r132, %r129, %r130, %r131;
	shl.b32 	%r133, %r132, 6;
	cvt.s64.s32 	%rd242, %r133;
	cvta.to.global.u64 	%rd243, %rd273;
	add.s64 	%rd244, %rd243, %rd242;
	setp.gt.s32 	%p10, %r2, 0;
	st.global.u8 	[%rd244], %rd327;
	shr.u64 	%rd245, %rd327, 8;
	st.global.u8 	[%rd244+1], %rd245;
	shr.u64 	%rd246, %rd327, 16;
	st.global.u8 	[%rd244+2], %rd246;
	shr.u64 	%rd247, %rd327, 24;
	st.global.u8 	[%rd244+3], %rd247;
	shr.u64 	%rd248, %rd327, 32;
	st.global.u8 	[%rd244+4], %rd248;
	shr.u64 	%rd249, %rd327, 40;
	st.global.u8 	[%rd244+5], %rd249;
	shr.u64 	%rd250, %rd327, 48;
	st.global.u8 	[%rd244+6], %rd250;
	shr.u64 	%rd251, %rd327, 56;
	st.global.u8 	[%rd244+7], %rd251;
	st.global.u8 	[%rd244+8], %rd322;
	shr.u64 	%rd252, %rd322, 8;
	st.global.u8 	[%rd244+9], %rd252;
	shr.u64 	%rd253, %rd322, 16;
	st.global.u8 	[%rd244+10], %rd253;
	shr.u64 	%rd254, %rd322, 24;
	st.global.u8 	[%rd244+11], %rd254;
	shr.u64 	%rd255, %rd322, 32;
	st.global.u8 	[%rd244+12], %rd255;
	shr.u64 	%rd256, %rd322, 40;
	st.global.u8 	[%rd244+13], %rd256;
	shr.u64 	%rd257, %rd322, 48;
	st.global.u8 	[%rd244+14], %rd257;
	shr.u64 	%rd258, %rd322, 56;
	st.global.u8 	[%rd244+15], %rd258;
	st.global.u8 	[%rd244+16], %rd317;
	shr.u64 	%rd259, %rd317, 8;
	st.global.u8 	[%rd244+17], %rd259;
	shr.u64 	%rd260, %rd317, 16;
	st.global.u8 	[%rd244+18], %rd260;
	shr.u64 	%rd261, %rd317, 24;
	st.global.u8 	[%rd244+19], %rd261;
	shr.u64 	%rd262, %rd317, 32;
	st.global.u8 	[%rd244+20], %rd262;
	shr.u64 	%rd263, %rd317, 40;
	st.global.u8 	[%rd244+21], %rd263;
	shr.u64 	%rd264, %rd317, 48;
	st.global.u8 	[%rd244+22], %rd264;
	shr.u64 	%rd265, %rd317, 56;
	st.global.u8 	[%rd244+23], %rd265;
	st.global.u8 	[%rd244+24], %rd312;
	shr.u64 	%rd266, %rd312, 8;
	st.global.u8 	[%rd244+25], %rd266;
	shr.u64 	%rd267, %rd312, 16;
	st.global.u8 	[%rd244+26], %rd267;
	shr.u64 	%rd268, %rd312, 24;
	st.global.u8 	[%rd244+27], %rd268;
	shr.u64 	%rd269, %rd312, 32;
	st.global.u8 	[%rd244+28], %rd269;
	shr.u64 	%rd270, %rd312, 40;
	st.global.u8 	[%rd244+29], %rd270;
	shr.u64 	%rd271, %rd312, 48;
	st.global.u8 	[%rd244+30], %rd271;
	shr.u64 	%rd272, %rd312, 56;
	st.global.u8 	[%rd244+31], %rd272;
	selp.u16 	%rs1, 1, 0, %p10;
	st.global.u8 	[%rd244+32], %rs1;
$L__BB2_10:
	ret;

}


// ===== COMPILED SASS (sm_100) =====

	.target	sm_100

	.elftype	@"ET_EXEC"


//--------------------- .note.nv.tkinfo           --------------------------
	.section	.note.nv.tkinfo,"",@"SHT_NOTE"
	.sectionflags	@"SHF_NOTE_NV_TKINFO"
	.tkinfo
        /*0018*/ 	.word	0x00000002
        /*0030*/ 	.string	""
        /*0030*/ 	.string	"ptxas"
        /*0030*/ 	.string	"Cuda compilation tools, release 13.0, V13.0.88"
        /*0030*/ 	.string	"Build cuda_13.0.r13.0/compiler.36424714_0"
        /*0030*/ 	.string	"-arch sm_100 -m 64 "



//--------------------- .note.nv.cuinfo           --------------------------
	.section	.note.nv.cuinfo,"",@"SHT_NOTE"
	.sectionflags	@"SHF_NOTE_NV_CUINFO"
        /*0018*/ 	.short	0x0002
        /*001a*/ 	.short	0x0064
        /*001c*/ 	.short	0x0082
	.zero		2


//--------------------- .nv.info                  --------------------------
	.section	.nv.info,"",@"SHT_CUDA_INFO"
	.align	4


	//----- nvinfo : EIATTR_REGCOUNT
	.align		4
        /*0000*/ 	.byte	0x04, 0x2f
        /*0002*/ 	.short	(.L_2 - .L_1)
	.align		4
.L_1:
        /*0004*/ 	.word	index@(_Z16keccak256_kernelPhPiS_i)
        /*0008*/ 	.word	0x00000047


	//----- nvinfo : EIATTR_FRAME_SIZE
	.align		4
.L_2:
        /*000c*/ 	.byte	0x04, 0x11
        /*000e*/ 	.short	(.L_4 - .L_3)
	.align		4
.L_3:
        /*0010*/ 	.word	index@(_Z16keccak256_kernelPhPiS_i)
        /*0014*/ 	.word	0x00000088


	//----- nvinfo : EIATTR_REGCOUNT
	.align		4
.L_4:
        /*0018*/ 	.byte	0x04, 0x2f
        /*001a*/ 	.short	(.L_6 - .L_5)
	.align		4
.L_5:
        /*001c*/ 	.word	index@(_Z19ecdsa_verify_kernelPhS_S_Pbi)
        /*0020*/ 	.word	0x0000000c


	//----- nvinfo : EIATTR_FRAME_SIZE
	.align		4
.L_6:
        /*0024*/ 	.byte	0x04, 0x11
        /*0026*/ 	.short	(.L_8 - .L_7)
	.align		4
.L_7:
        /*0028*/ 	.word	index@(_Z19ecdsa_verify_kernelPhS_S_Pbi)
        /*002c*/ 	.word	0x00000000


	//----- nvinfo : EIATTR_REGCOUNT
	.align		4
.L_8:
        /*0030*/ 	.byte	0x04, 0x2f
        /*0032*/ 	.short	(.L_10 - .L_9)
	.align		4
.L_9:
        /*0034*/ 	.word	index@(_Z26transaction_process_kernelPhPiS_i)
        /*0038*/ 	.word	0x00000046


	//----- nvinfo : EIATTR_FRAME_SIZE
	.align		4
.L_10:
        /*003c*/ 	.byte	0x04, 0x11
        /*003e*/ 	.short	(.L_12 - .L_11)
	.align		4
.L_11:
        /*0040*/ 	.word	index@(_Z26transaction_process_kernelPhPiS_i)
        /*0044*/ 	.word	0x000000c8


	//----- nvinfo : EIATTR_MIN_STACK_SIZE
	.align		4
.L_12:
        /*0048*/ 	.byte	0x04, 0x12
        /*004a*/ 	.short	(.L_14 - .L_13)
	.align		4
.L_13:
        /*004c*/ 	.word	index@(_Z26transaction_process_kernelPhPiS_i)
        /*0050*/ 	.word	0x000000c8


	//----- nvinfo : EIATTR_MIN_STACK_SIZE
	.align		4
.L_14:
        /*0054*/ 	.byte	0x04, 0x12
        /*0056*/ 	.short	(.L_16 - .L_15)
	.align		4
.L_15:
        /*0058*/ 	.word	index@(_Z19ecdsa_verify_kernelPhS_S_Pbi)
        /*005c*/ 	.word	0x00000000


	//----- nvinfo : EIATTR_MIN_STACK_SIZE
	.align		4
.L_16:
        /*0060*/ 	.byte	0x04, 0x12
        /*0062*/ 	.short	(.L_18 - .L_17)
	.align		4
.L_17:
        /*0064*/ 	.word	index@(_Z16keccak256_kernelPhPiS_i)
        /*0068*/ 	.word	0x00000088
.L_18:


//--------------------- .nv.compat                --------------------------
	.section	.nv.compat,"",@"SHT_CUDA_COMPAT_INFO"
	.align	4
        /*0000*/ 	.byte	0x02, 0x09, 0x00, 0x00, 0x02, 0x02, 0x01, 0x00, 0x02, 0x05, 0x05, 0x00, 0x03, 0x07, 0x01, 0x01
        /*0010*/ 	.byte	0x02, 0x03, 0x00, 0x00, 0x02, 0x06, 0x01, 0x00, 0x04, 0x0b, 0x08, 0x00, 0x09, 0x00, 0x00, 0x00
        /*0020*/ 	.byte	0x00, 0x00, 0x00, 0x00


//--------------------- .nv.info._Z26transaction_process_kernelPhPiS_i --------------------------
	.section	.nv.info._Z26transaction_process_kernelPhPiS_i,"",@"SHT_CUDA_INFO"
	.sectionflags	@""
	.align	4


	//----- nvinfo : EIATTR_CUDA_API_VERSION
	.align		4
        /*0000*/ 	.byte	0x04, 0x37
        /*0002*/ 	.short	(.L_20 - .L_19)
.L_19:
        /*0004*/ 	.word	0x00000082


	//----- nvinfo : EIATTR_KPARAM_INFO
	.align		4
.L_20:
        /*0008*/ 	.byte	0x04, 0x17
        /*000a*/ 	.short	(.L_22 - .L_21)
.L_21:
        /*000c*/ 	.word	0x00000000
        /*0010*/ 	.short	0x0003
        /*0012*/ 	.short	0x0018
        /*0014*/ 	.byte	0x00, 0xf0, 0x11, 0x00


	//----- nvinfo : EIATTR_KPARAM_INFO
	.align		4
.L_22:
        /*0018*/ 	.byte	0x04, 0x17
        /*001a*/ 	.short	(.L_24 - .L_23)
.L_23:
        /*001c*/ 	.word	0x00000000
        /*0020*/ 	.short	0x0002
        /*0022*/ 	.short	0x0010
        /*0024*/ 	.byte	0x00, 0xf5, 0x21, 0x00


	//----- nvinfo : EIATTR_KPARAM_INFO
	.align		4
.L_24:
        /*0028*/ 	.byte	0x04, 0x17
        /*002a*/ 	.short	(.L_26 - .L_25)
.L_25:
        /*002c*/ 	.word	0x00000000
        /*0030*/ 	.short	0x0001
        /*0032*/ 	.short	0x0008
        /*0034*/ 	.byte	0x00, 0xf5, 0x21, 0x00


	//----- nvinfo : EIATTR_KPARAM_INFO
	.align		4
.L_26:
        /*0038*/ 	.byte	0x04, 0x17
        /*003a*/ 	.short	(.L_28 - .L_27)
.L_27:
        /*003c*/ 	.word	0x00000000
        /*0040*/ 	.short	0x0000
        /*0042*/ 	.short	0x0000
        /*0044*/ 	.byte	0x00, 0xf5, 0x21, 0x00


	//----- nvinfo : EIATTR_SPARSE_MMA_MASK
	.align		4
.L_28:
        /*0048*/ 	.byte	0x03, 0x50
        /*004a*/ 	.short	0x0000


	//----- nvinfo : EIATTR_MAXREG_COUNT
	.align		4
        /*004c*/ 	.byte	0x03, 0x1b
        /*004e*/ 	.short	0x00ff


	//----- nvinfo : EIATTR_MERCURY_ISA_VERSION
	.align		4
        /*0050*/ 	.byte	0x03, 0x5f
        /*0052*/ 	.short	0x0101


	//----- nvinfo : EIATTR_VRC_CTA_INIT_COUNT
	.align		4
        /*0054*/ 	.byte	0x02, 0x4a
	.zero		1
	.zero		1


	//----- nvinfo : EIATTR_EXIT_INSTR_OFFSETS
	.align		4
        /*0058*/ 	.byte	0x04, 0x1c
        /*005a*/ 	.short	(.L_30 - .L_29)


	//   ....[0]....
.L_29:
        /*005c*/ 	.word	0x00000080


	//   ....[1]....
        /*0060*/ 	.word	0x00001820


	//----- nvinfo : EIATTR_CRS_STACK_SIZE
	.align		4
.L_30:
        /*0064*/ 	.byte	0x04, 0x1e
        /*0066*/ 	.short	(.L_32 - .L_31)
.L_31:
        /*0068*/ 	.word	0x00000000


	//----- nvinfo : EIATTR_CBANK_PARAM_SIZE
	.align		4
.L_32:
        /*006c*/ 	.byte	0x03, 0x19
        /*006e*/ 	.short	0x001c


	//----- nvinfo : EIATTR_PARAM_CBANK
	.align		4
        /*0070*/ 	.byte	0x04, 0x0a
        /*0072*/ 	.short	(.L_34 - .L_33)
	.align		4
.L_33:
        /*0074*/ 	.word	index@(.nv.constant0._Z26transaction_process_kernelPhPiS_i)
        /*0078*/ 	.short	0x0380
        /*007a*/ 	.short	0x001c


	//----- nvinfo : EIATTR_SW_WAR
	.align		4
.L_34:
        /*007c*/ 	.byte	0x04, 0x36
        /*007e*/ 	.short	(.L_36 - .L_35)
.L_35:
        /*0080*/ 	.word	0x00000008
.L_36:


//--------------------- .nv.info._Z19ecdsa_verify_kernelPhS_S_Pbi --------------------------
	.section	.nv.info._Z19ecdsa_verify_kernelPhS_S_Pbi,"",@"SHT_CUDA_INFO"
	.sectionflags	@""
	.align	4


	//----- nvinfo : EIATTR_CUDA_API_VERSION
	.align		4
        /*0000*/ 	.byte	0x04, 0x37
        /*0002*/ 	.short	(.L_38 - .L_37)
.L_37:
        /*0004*/ 	.word	0x00000082


	//----- nvinfo : EIATTR_KPARAM_INFO
	.align		4
.L_38:
        /*0008*/ 	.byte	0x04, 0x17
        /*000a*/ 	.short	(.L_40 - .L_39)
.L_39:
        /*000c*/ 	.word	0x00000000
        /*0010*/ 	.short	0x0004
        /*0012*/ 	.short	0x0020
        /*0014*/ 	.byte	0x00, 0xf0, 0x11, 0x00


	//----- nvinfo : EIATTR_KPARAM_INFO
	.align		4
.L_40:
        /*0018*/ 	.byte	0x04, 0x17
        /*001a*/ 	.short	(.L_42 - .L_41)
.L_41:
        /*001c*/ 	.word	0x00000000
        /*0020*/ 	.short	0x0003
        /*0022*/ 	.short	0x0018
        /*0024*/ 	.byte	0x00, 0xf5, 0x21, 0x00


	//----- nvinfo : EIATTR_KPARAM_INFO
	.align		4
.L_42:
        /*0028*/ 	.byte	0x04, 0x17
        /*002a*/ 	.short	(.L_44 - .L_43)
.L_43:
        /*002c*/ 	.word	0x00000000
        /*0030*/ 	.short	0x0002
        /*0032*/ 	.short	0x0010
        /*0034*/ 	.byte	0x00, 0xf5, 0x21, 0x00


	//----- nvinfo : EIATTR_KPARAM_INFO
	.align		4
.L_44:
        /*0038*/ 	.byte	0x04, 0x17
        /*003a*/ 	.short	(.L_46 - .L_45)
.L_45:
        /*003c*/ 	.word	0x00000000
        /*0040*/ 	.short	0x0001
        /*0042*/ 	.short	0x0008
        /*0044*/ 	.byte	0x00, 0xf5, 0x21, 0x00


	//----- nvinfo : EIATTR_KPARAM_INFO
	.align		4
.L_46:
        /*0048*/ 	.byte	0x04, 0x17
        /*004a*/ 	.short	(.L_48 - .L_47)
.L_47:
        /*004c*/ 	.word	0x00000000
        /*0050*/ 	.short	0x0000
        /*0052*/ 	.short	0x0000
        /*0054*/ 	.byte	0x00, 0xf5, 0x21, 0x00


	//----- nvinfo : EIATTR_SPARSE_MMA_MASK
	.align		4
.L_48:
        /*0058*/ 	.byte	0x03, 0x50
        /*005a*/ 	.short	0x0000


	//----- nvinfo : EIATTR_MAXREG_COUNT
	.align		4
        /*005c*/ 	.byte	0x03, 0x1b
        /*005e*/ 	.short	0x00ff


	//----- nvinfo : EIATTR_MERCURY_ISA_VERSION
	.align		4
        /*0060*/ 	.byte	0x03, 0x5f
        /*0062*/ 	.short	0x0101


	//----- nvinfo : EIATTR_VRC_CTA_INIT_COUNT
	.align		4
        /*0064*/ 	.byte	0x02, 0x4a
	.zero		1
	.zero		1


	//----- nvinfo : EIATTR_EXIT_INSTR_OFFSETS
	.align		4
        /*0068*/ 	.byte	0x04, 0x1c
        /*006a*/ 	.short	(.L_50 - .L_49)


	//   ....[0]....
.L_49:
        /*006c*/ 	.word	0x00000070


	//   ....[1]....
        /*0070*/ 	.word	0x00000270


	//----- nvinfo : EIATTR_CRS_STACK_SIZE
	.align		4
.L_50:
        /*0074*/ 	.byte	0x04, 0x1e
        /*0076*/ 	.short	(.L_52 - .L_51)
.L_51:
        /*0078*/ 	.word	0x00000000


	//----- nvinfo : EIATTR_CBANK_PARAM_SIZE
	.align		4
.L_52:
        /*007c*/ 	.byte	0x03, 0x19
        /*007e*/ 	.short	0x0024


	//----- nvinfo : EIATTR_PARAM_CBANK
	.align		4
        /*0080*/ 	.byte	0x04, 0x0a
        /*0082*/ 	.short	(.L_54 - .L_53)
	.align		4
.L_53:
        /*0084*/ 	.word	index@(.nv.constant0._Z19ecdsa_verify_kernelPhS_S_Pbi)
        /*0088*/ 	.short	0x0380
        /*008a*/ 	.short	0x0024


	//----- nvinfo : EIATTR_SW_WAR
	.align		4
.L_54:
        /*008c*/ 	.byte	0x04, 0x36
        /*008e*/ 	.short	(.L_56 - .L_55)
.L_55:
        /*0090*/ 	.word	0x00000008
.L_56:


//--------------------- .nv.info._Z16keccak256_kernelPhPiS_i --------------------------
	.section	.nv.info._Z16keccak256_kernelPhPiS_i,"",@"SHT_CUDA_INFO"
	.sectionflags	@""
	.align	4


	//----- nvinfo : EIATTR_CUDA_API_VERSION
	.align		4
        /*0000*/ 	.byte	0x04, 0x37
        /*0002*/ 	.short	(.L_58 - .L_57)
.L_57:
        /*0004*/ 	.word	0x00000082


	//----- nvinfo : EIATTR_KPARAM_INFO
	.align		4
.L_58:
        /*0008*/ 	.byte	0x04, 0x17
        /*000a*/ 	.short	(.L_60 - .L_59)
.L_59:
        /*000c*/ 	.word	0x00000000
        /*0010*/ 	.short	0x0003
        /*0012*/ 	.short	0x0018
        /*0014*/ 	.byte	0x00, 0xf0, 0x11, 0x00


	//----- nvinfo : EIATTR_KPARAM_INFO
	.align		4
.L_60:
        /*0018*/ 	.byte	0x04, 0x17
        /*001a*/ 	.short	(.L_62 - .L_61)
.L_61:
        /*001c*/ 	.word	0x00000000
        /*0020*/ 	.short	0x0002
        /*0022*/ 	.short	0x0010
        /*0024*/ 	.byte	0x00, 0xf5, 0x21, 0x00


	//----- nvinfo : EIATTR_KPARAM_INFO
	.align		4
.L_62:
        /*0028*/ 	.byte	0x04, 0x17
        /*002a*/ 	.short	(.L_64 - .L_63)
.L_63:
        /*002c*/ 	.word	0x00000000
        /*0030*/ 	.short	0x0001
        /*0032*/ 	.short	0x0008
        /*0034*/ 	.byte	0x00, 0xf5, 0x21, 0x00


	//----- nvinfo : EIATTR_KPARAM_INFO
	.align		4
.L_64:
        /*0038*/ 	.byte	0x04, 0x17
        /*003a*/ 	.short	(.L_66 - .L_65)
.L_65:
        /*003c*/ 	.word	0x00000000
        /*0040*/ 	.short	0x0000
        /*0042*/ 	.short	0x0000
        /*0044*/ 	.byte	0x00, 0xf5, 0x21, 0x00


	//----- nvinfo : EIATTR_SPARSE_MMA_MASK
	.align		4
.L_66:
        /*0048*/ 	.byte	0x03, 0x50
        /*004a*/ 	.short	0x0000


	//----- nvinfo : EIATTR_MAXREG_COUNT
	.align		4
        /*004c*/ 	.byte	0x03, 0x1b
        /*004e*/ 	.short	0x00ff


	//----- nvinfo : EIATTR_MERCURY_ISA_VERSION
	.align		4
        /*0050*/ 	.byte	0x03, 0x5f
        /*0052*/ 	.short	0x0101


	//----- nvinfo : EIATTR_VRC_CTA_INIT_COUNT
	.align		4
        /*0054*/ 	.byte	0x02, 0x4a
	.zero		1
	.zero		1


	//----- nvinfo : EIATTR_EXIT_INSTR_OFFSETS
	.align		4
        /*0058*/ 	.byte	0x04, 0x1c
        /*005a*/ 	.short	(.L_68 - .L_67)


	//   ....[0]....
.L_67:
        /*005c*/ 	.word	0x00000080


	//   ....[1]....
        /*0060*/ 	.word	0x00005ae0


	//----- nvinfo : EIATTR_CRS_STACK_SIZE
	.align		4
.L_68:
        /*0064*/ 	.byte	0x04, 0x1e
        /*0066*/ 	.short	(.L_70 - .L_69)
.L_69:
        /*0068*/ 	.word	0x00000000


	//----- nvinfo : EIATTR_CBANK_PARAM_SIZE
	.align		4
.L_70:
        /*006c*/ 	.byte	0x03, 0x19
        /*006e*/ 	.short	0x001c


	//----- nvinfo : EIATTR_PARAM_CBANK
	.align		4
        /*0070*/ 	.byte	0x04, 0x0a
        /*0072*/ 	.short	(.L_72 - .L_71)
	.align		4
.L_71:
        /*0074*/ 	.word	index@(.nv.constant0._Z16keccak256_kernelPhPiS_i)
        /*0078*/ 	.short	0x0380
        /*007a*/ 	.short	0x001c


	//----- nvinfo : EIATTR_SW_WAR
	.align		4
.L_72:
        /*007c*/ 	.byte	0x04, 0x36
        /*007e*/ 	.short	(.L_74 - .L_73)
.L_73:
        /*0080*/ 	.word	0x00000008
.L_74:


//--------------------- .nv.callgraph             --------------------------
	.section	.nv.callgraph,"",@"SHT_CUDA_CALLGRAPH"
	.align	4
	.sectionentsize	8
	.align		4
        /*0000*/ 	.word	0x00000000
	.align		4
        /*0004*/ 	.word	0xffffffff
	.align		4
        /*0008*/ 	.word	0x00000000
	.align		4
        /*000c*/ 	.word	0xfffffffe
	.align		4
        /*0010*/ 	.word	0x00000000
	.align		4
        /*0014*/ 	.word	0xfffffffd
	.align		4
        /*0018*/ 	.word	0x00000000
	.align		4
        /*001c*/ 	.word	0xfffffffc


//--------------------- .nv.constant3             --------------------------
	.section	.nv.constant3,"a",@progbits
	.align	8
.nv.constant3:
	.type		keccak_round_constants,@object
	.size		keccak_round_constants,(.L_0 - keccak_round_constants)
keccak_round_constants:
        /*0000*/ 	.byte	0x01, 0x00, 0x00, 0x00, 0x00, 0x00, 0x00, 0x00, 0x82, 0x80, 0x00, 0x00, 0x00, 0x00, 0x00, 0x00
        /* <DEDUP_REMOVED lines=11> */
.L_0:


//--------------------- .text._Z26transaction_process_kernelPhPiS_i --------------------------
	.section	.text._Z26transaction_process_kernelPhPiS_i,"ax",@progbits
	.align	128
        .global         _Z26transaction_process_kernelPhPiS_i
        .type           _Z26transaction_process_kernelPhPiS_i,@function
        .size           _Z26transaction_process_kernelPhPiS_i,(.L_x_82 - _Z26transaction_process_kernelPhPiS_i)
        .other          _Z26transaction_process_kernelPhPiS_i,@"STO_CUDA_ENTRY STV_DEFAULT"
_Z26transaction_process_kernelPhPiS_i:
.text._Z26transaction_process_kernelPhPiS_i:
[----:B------:R-:W0:Y:S01]  /*0000*/  LDC R1, c[0x0][0x37c] ;  /* 0x0000df00ff017b82 */ /* 0x000e220000000800 */
[----:B------:R-:W1:Y:S07]  /*0010*/  S2R R0, SR_TID.X ;  /* 0x0000000000007919 */ /* 0x000e6e0000002100 */
[----:B------:R-:W1:Y:S01]  /*0020*/  S2UR UR4, SR_CTAID.X ;  /* 0x00000000000479c3 */ /* 0x000e620000002500 */
[----:B------:R-:W2:Y:S01]  /*0030*/  LDCU UR5, c[0x0][0x398] ;  /* 0x00007300ff0577ac */ /* 0x000ea20008000800 */
[----:B0-----:R-:W-:-:S06]  /*0040*/  VIADD R1, R1, 0xffffff38 ;  /* 0xffffff3801017836 */ /* 0x001fcc0000000000 */
[----:B------:R-:W1:Y:S02]  /*0050*/  LDC R49, c[0x0][0x360] ;  /* 0x0000d800ff317b82 */ /* 0x000e640000000800 */
[----:B-1----:R-:W-:-:S05]  /*0060*/  IMAD R49, R49, UR4, R0 ;  /* 0x0000000431317c24 */ /* 0x002fca000f8e0200 */
[----:B--2---:R-:W-:-:S13]  /*0070*/  ISETP.GE.AND P0, PT, R49, UR5, PT ;  /* 0x0000000531007c0c */ /* 0x004fda000bf06270 */
[----:B------:R-:W-:Y:S05]  /*0080*/  @P0 EXIT ;  /* 0x000000000000094d */ /* 0x000fea0003800000 */
[----:B------:R-:W0:Y:S01]  /*0090*/  LDC.64 R2, c[0x0][0x388] ;  /* 0x0000e200ff027b82 */ /* 0x000e220000000a00 */
[----:B------:R-:W1:Y:S01]  /*00a0*/  LDCU.64 UR8, c[0x0][0x358] ;  /* 0x00006b00ff0877ac */ /* 0x000e620008000a00 */
[----:B0-----:R-:W-:-:S05]  /*00b0*/  IMAD.WIDE R2, R49, 0x4, R2 ;  /* 0x0000000431027825 */ /* 0x001fca00078e0202 */
[----:B-1----:R0:W2:Y:S01]  /*00c0*/  LDG.E R0, desc[UR8][R2.64] ;  /* 0x0000000802007981 */ /* 0x0020a2000c1e1900 */
[----:B------:R-:W-:Y:S01]  /*00d0*/  BSSY.RECONVERGENT B0, `(.L_x_0) ;  /* 0x0000077000007945 */ /* 0x000fe20003800200 */
[----:B------:R-:W-:Y:S02]  /*00e0*/  CS2R R50, SRZ ;  /* 0x0000000000327805 */ /* 0x000fe4000001ff00 */
[----:B------:R-:W-:Y:S01]  /*00f0*/  CS2R R54, SRZ ;  /* 0x0000000000367805 */ /* 0x000fe2000001ff00 */
[----:B------:R1:W-:Y:S01]  /*0100*/  STL.64 [R1], RZ ;  /* 0x000000ff01007387 */ /* 0x0003e20000100a00 */
[----:B------:R-:W-:Y:S02]  /*0110*/  CS2R R40, SRZ ;  /* 0x0000000000287805 */ /* 0x000fe4000001ff00 */
[----:B------:R-:W-:Y:S02]  /*0120*/  CS2R R18, SRZ ;  /* 0x0000000000127805 */ /* 0x000fe4000001ff00 */
[----:B------:R-:W-:Y:S01]  /*0130*/  CS2R R24, SRZ ;  /* 0x0000000000187805 */ /* 0x000fe2000001ff00 */
[----:B------:R1:W-:Y:S01]  /*0140*/  STL.64 [R1+0x8], RZ ;  /* 0x000008ff01007387 */ /* 0x0003e20000100a00 */
[----:B------:R-:W-:-:S02]  /*0150*/  CS2R R8, SRZ ;  /* 0x0000000000087805 */ /* 0x000fc4000001ff00 */
[----:B------:R-:W-:Y:S02]  /*0160*/  CS2R R42, SRZ ;  /* 0x00000000002a7805 */ /* 0x000fe4000001ff00 */
[----:B------:R-:W-:Y:S01]  /*0170*/  CS2R R36, SRZ ;  /* 0x0000000000247805 */ /* 0x000fe2000001ff00 */
[----:B------:R1:W-:Y:S01]  /*0180*/  STL.64 [R1+0x10], RZ ;  /* 0x000010ff01007387 */ /* 0x0003e20000100a00 */
[----:B0-----:R-:W-:Y:S02]  /*0190*/  CS2R R2, SRZ ;  /* 0x0000000000027805 */ /* 0x001fe4000001ff00 */
[----:B------:R-:W-:Y:S02]  /*01a0*/  CS2R R4, SRZ ;  /* 0x0000000000047805 */ /* 0x000fe4000001ff00 */
[----:B------:R-:W-:Y:S01]  /*01b0*/  CS2R R20, SRZ ;  /* 0x0000000000147805 */ /* 0x000fe2000001ff00 */
[----:B------:R1:W-:Y:S01]  /*01c0*/  STL.64 [R1+0x18], RZ ;  /* 0x000018ff01007387 */ /* 0x0003e20000100a00 */
[----:B------:R-:W-:-:S02]  /*01d0*/  CS2R R46, SRZ ;  /* 0x00000000002e7805 */ /* 0x000fc4000001ff00 */
[----:B------:R-:W-:Y:S02]  /*01e0*/  CS2R R44, SRZ ;  /* 0x00000000002c7805 */ /* 0x000fe4000001ff00 */
[----:B------:R-:W-:Y:S01]  /*01f0*/  CS2R R28, SRZ ;  /* 0x00000000001c7805 */ /* 0x000fe2000001ff00 */
[----:B------:R1:W-:Y:S01]  /*0200*/  STL.64 [R1+0x20], RZ ;  /* 0x000020ff01007387 */ /* 0x0003e20000100a00 */
        /* <DEDUP_REMOVED lines=13> */
[----:B------:R-:W-:Y:S01]  /*02e0*/  CS2R R14, SRZ ;  /* 0x00000000000e7805 */ /* 0x000fe2000001ff00 */
[----:B------:R1:W-:Y:S04]  /*02f0*/  STL.64 [R1+0x40], RZ ;  /* 0x000040ff01007387 */ /* 0x0003e80000100a00 */
        /* <DEDUP_REMOVED lines=15> */
[----:B------:R1:W-:Y:S01]  /*03f0*/  STL.64 [R1+0xc0], RZ ;  /* 0x0000c0ff01007387 */ /* 0x0003e20000100a00 */
[----:B--2---:R-:W-:-:S13]  /*0400*/  ISETP.GE.AND P0, PT, R0, 0x1, PT ;  /* 0x000000010000780c */ /* 0x004fda0003f06270 */
[----:B-1----:R-:W-:Y:S05]  /*0410*/  @!P0 BRA `(.L_x_1) ;  /* 0x0000000400088947 */ /* 0x002fea0003800000 */
[----:B------:R-:W0:Y:S01]  /*0420*/  LDCU.64 UR4, c[0x0][0x380] ;  /* 0x00007000ff0477ac */ /* 0x000e220008000a00 */
[----:B------:R-:W-:Y:S01]  /*0430*/  IMAD.SHL.U32 R49, R49, 0x400, RZ ;  /* 0x0000040031317824 */ /* 0x000fe200078e00ff */
[----:B------:R-:W-:Y:S01]  /*0440*/  BSSY.RECONVERGENT B1, `(.L_x_2) ;  /* 0x0000026000017945 */ /* 0x000fe20003800200 */
[----:B------:R-:W-:-:S03]  /*0450*/  IMAD.MOV.U32 R2, RZ, RZ, RZ ;  /* 0x000000ffff027224 */ /* 0x000fc600078e00ff */
[----:B0-----:R-:W-:-:S04]  /*0460*/  IADD3 R15, P0, PT, R49, UR4, RZ ;  /* 0x00000004310f7c10 */ /* 0x001fc8000ff1e0ff */
[----:B------:R-:W-:-:S09]  /*0470*/  LEA.HI.X.SX32 R49, R49, UR5, 0x1, P0 ;  /* 0x0000000531317c11 */ /* 0x000fd200080f0eff */
.L_x_5:
[----:B------:R-:W-:Y:S01]  /*0480*/  IADD3 R10, P0, PT, R2, R15, RZ ;  /* 0x0000000f020a7210 */ /* 0x000fe20007f1e0ff */
[----:B------:R-:W-:Y:S01]  /*0490*/  BSSY.RECONVERGENT B2, `(.L_x_3) ;  /* 0x0000017000027945 */ /* 0x000fe20003800200 */
[--C-:B------:R-:W-:Y:S02]  /*04a0*/  IMAD.MOV.U32 R12, RZ, RZ, R2.reuse ;  /* 0x000000ffff0c7224 */ /* 0x100fe400078e0002 */
[----:B0-----:R-:W-:Y:S02]  /*04b0*/  IMAD.MOV.U32 R3, RZ, RZ, 0x1 ;  /* 0x00000001ff037424 */ /* 0x001fe400078e00ff */
[----:B------:R-:W-:Y:S02]  /*04c0*/  IMAD.MOV.U32 R13, RZ, RZ, RZ ;  /* 0x000000ffff0d7224 */ /* 0x000fe400078e00ff */
[----:B------:R-:W-:Y:S02]  /*04d0*/  IMAD.MOV.U32 R7, RZ, RZ, R2 ;  /* 0x000000ffff077224 */ /* 0x000fe400078e0002 */
[----:B------:R-:W-:-:S02]  /*04e0*/  IMAD.MOV.U32 R9, RZ, RZ, RZ ;  /* 0x000000ffff097224 */ /* 0x000fc400078e00ff */
[----:B------:R-:W-:Y:S02]  /*04f0*/  IMAD.MOV.U32 R11, RZ, RZ, RZ ;  /* 0x000000ffff0b7224 */ /* 0x000fe400078e00ff */
[----:B------:R-:W-:-:S07]  /*0500*/  IMAD.X R5, RZ, RZ, R49, P0 ;  /* 0x000000ffff057224 */ /* 0x000fce00000e0631 */
.L_x_4:
[----:B------:R-:W-:-:S06]  /*0510*/  IMAD.MOV.U32 R4, RZ, RZ, R10 ;  /* 0x000000ffff047224 */ /* 0x000fcc00078e000a */
[----:B------:R0:W2:Y:S01]  /*0520*/  LDG.E.U8 R4, desc[UR8][R4.64] ;  /* 0x0000000804047981 */ /* 0x0000a2000c1e1100 */
[----:B------:R-:W-:Y:S01]  /*0530*/  VIADD R6, R3, 0xffffffff ;  /* 0xffffffff03067836 */ /* 0x000fe20000000000 */
[----:B------:R-:W-:Y:S01]  /*0540*/  IADD3 R10, P1, PT, R10, 0x1, RZ ;  /* 0x000000010a0a7810 */ /* 0x000fe20007f3e0ff */
[----:B------:R-:W-:Y:S02]  /*0550*/  VIADD R7, R7, 0x1 ;  /* 0x0000000107077836 */ /* 0x000fe40000000000 */
[----:B------:R-:W-:Y:S01]  /*0560*/  VIADD R3, R3, 0x1 ;  /* 0x0000000103037836 */ /* 0x000fe20000000000 */
[----:B------:R-:W-:Y:S02]  /*0570*/  ISETP.GE.U32.AND P0, PT, R6, 0x7, PT ;  /* 0x000000070600780c */ /* 0x000fe40003f06070 */
[----:B------:R-:W-:Y:S01]  /*0580*/  ISETP.LT.AND P2, PT, R7, R0, PT ;  /* 0x000000000700720c */ /* 0x000fe20003f41270 */
[----:B0-----:R-:W-:Y:S01]  /*0590*/  IMAD.X R5, RZ, RZ, R5, P1 ;  /* 0x000000ffff057224 */ /* 0x001fe200008e0605 */
[----:B--2---:R-:W-:-:S02]  /*05a0*/  SHF.L.U32 R6, R4, R13, RZ ;  /* 0x0000000d04067219 */ /* 0x004fc400000006ff */
[----:B------:R-:W-:Y:S01]  /*05b0*/  SHF.L.U64.HI R8, R4, R13, RZ ;  /* 0x0000000d04087219 */ /* 0x000fe200000102ff */
[----:B------:R-:W-:Y:S01]  /*05c0*/  VIADD R13, R13, 0x8 ;  /* 0x000000080d0d7836 */ /* 0x000fe20000000000 */
[----:B------:R-:W-:Y:S02]  /*05d0*/  LOP3.LUT R9, R6, R9, RZ, 0xfc, !PT ;  /* 0x0000000906097212 */ /* 0x000fe400078efcff */
[----:B------:R-:W-:-:S05]  /*05e0*/  LOP3.LUT R11, R8, R11, RZ, 0xfc, !PT ;  /* 0x0000000b080b7212 */ /* 0x000fca00078efcff */
[----:B------:R-:W-:Y:S05]  /*05f0*/  @!P0 BRA P2, `(.L_x_4) ;  /* 0xfffffffc00c48947 */ /* 0x000fea000103ffff */
[----:B------:R-:W-:Y:S05]  /*0600*/  BSYNC.RECONVERGENT B2 ;  /* 0x0000000000027941 */ /* 0x000fea0003800200 */
.L_x_3:
[----:B------:R-:W-:-:S05]  /*0610*/  IMAD.IADD R3, R1, 0x1, R2 ;  /* 0x0000000101037824 */ /* 0x000fca00078e0202 */
[----:B------:R-:W2:Y:S01]  /*0620*/  LDL.64 R4, [R3] ;  /* 0x0000000003047983 */ /* 0x000ea20000100a00 */
[----:B------:R-:W-:Y:S01]  /*0630*/  VIADD R2, R2, 0x8 ;  /* 0x0000000802027836 */ /* 0x000fe20000000000 */
[----:B------:R-:W-:-:S04]  /*0640*/  ISETP.LT.U32.AND P1, PT, R12, 0x80, PT ;  /* 0x000000800c00780c */ /* 0x000fc80003f21070 */
[----:B------:R-:W-:Y:S02]  /*0650*/  ISETP.GE.AND P0, PT, R2, R0, PT ;  /* 0x000000000200720c */ /* 0x000fe40003f06270 */
[----:B--2---:R-:W-:Y:S02]  /*0660*/  LOP3.LUT R4, R4, R9, RZ, 0x3c, !PT ;  /* 0x0000000904047212 */ /* 0x004fe400078e3cff */
[----:B------:R-:W-:-:S05]  /*0670*/  LOP3.LUT R5, R5, R11, RZ, 0x3c, !PT ;  /* 0x0000000b05057212 */ /* 0x000fca00078e3cff */
[----:B------:R0:W-:Y:S04]  /*0680*/  STL.64 [R3], R4 ;  /* 0x0000000403007387 */ /* 0x0001e80000100a00 */
[----:B------:R-:W-:Y:S05]  /*0690*/  @!P0 BRA P1, `(.L_x_5) ;  /* 0xfffffffc00788947 */ /* 0x000fea000083ffff */
[----:B------:R-:W-:Y:S05]  /*06a0*/  BSYNC.RECONVERGENT B1 ;  /* 0x0000000000017941 */ /* 0x000fea0003800200 */
.L_x_2:
[----:B------:R1:W5:Y:S04]  /*06b0*/  LDL.64 R54, [R1+0xa0] ;  /* 0x0000a00001367983 */ /* 0x0003680000100a00 */
[----:B------:R1:W5:Y:S04]  /*06c0*/  LDL.64 R50, [R1+0x20] ;  /* 0x0000200001327983 */ /* 0x0003680000100a00 */
[----:B------:R1:W5:Y:S04]  /*06d0*/  LDL.64 R14, [R1] ;  /* 0x00000000010e7983 */ /* 0x0003680000100a00 */
[----:B------:R1:W5:Y:S04]  /*06e0*/  LDL.64 R10, [R1+0x28] ;  /* 0x00002800010a7983 */ /* 0x0003680000100a00 */
        /* <DEDUP_REMOVED lines=13> */
[----:B0-----:R1:W5:Y:S04]  /*07c0*/  LDL.64 R4, [R1+0x40] ;  /* 0x0000400001047983 */ /* 0x0013680000100a00 */
[----:B------:R1:W5:Y:S04]  /*07d0*/  LDL.64 R2, [R1+0x68] ;  /* 0x0000680001027983 */ /* 0x0003680000100a00 */
[----:B------:R1:W5:Y:S04]  /*07e0*/  LDL.64 R36, [R1+0x90] ;  /* 0x0000900001247983 */ /* 0x0003680000100a00 */
[----:B------:R1:W5:Y:S04]  /*07f0*/  LDL.64 R42, [R1+0xb8] ;  /* 0x0000b800012a7983 */ /* 0x0003680000100a00 */
[----:B------:R1:W5:Y:S04]  /*0800*/  LDL.64 R8, [R1+0x48] ;  /* 0x0000480001087983 */ /* 0x0003680000100a00 */
[----:B------:R1:W5:Y:S04]  /*0810*/  LDL.64 R24, [R1+0x70] ;  /* 0x0000700001187983 */ /* 0x0003680000100a00 */
[----:B------:R1:W5:Y:S04]  /*0820*/  LDL.64 R18, [R1+0x98] ;  /* 0x0000980001127983 */ /* 0x0003680000100a00 */
[----:B------:R1:W5:Y:S02]  /*0830*/  LDL.64 R40, [R1+0xc0] ;  /* 0x0000c00001287983 */ /* 0x0003640000100a00 */
.L_x_1:
[----:B------:R-:W-:Y:S05]  /*0840*/  BSYNC.RECONVERGENT B0 ;  /* 0x0000000000007941 */ /* 0x000fea0003800200 */
.L_x_0:
[----:B------:R-:W-:Y:S01]  /*0850*/  UMOV UR4, URZ ;  /* 0x000000ff00047c82 */ /* 0x000fe20008000000 */
[----:B------:R-:W-:-:S05]  /*0860*/  UMOV UR5, URZ ;  /* 0x000000ff00057c82 */ /* 0x000fca0008000000 */
.L_x_6:
[----:B-----5:R-:W-:Y:S01]  /*0870*/  LOP3.LUT R53, R34, R38, R46, 0x96, !PT ;  /* 0x0000002622357212 */ /* 0x020fe200078e962e */
[----:B------:R-:W0:Y:S01]  /*0880*/  LDCU.64 UR6, c[0x3][UR5] ;  /* 0x00c00000050677ac */ /* 0x000e220008000a00 */
[----:B------:R-:W-:Y:S02]  /*0890*/  LOP3.LUT R58, R35, R39, R47, 0x96, !PT ;  /* 0x00000027233a7212 */ /* 0x000fe400078e962f */
[----:B------:R-:W-:Y:S01]  /*08a0*/  LOP3.LUT R57, R24, R8, R50, 0x96, !PT ;  /* 0x0000000818397212 */ /* 0x000fe200078e9632 */
[----:B------:R-:W-:Y:S01]  /*08b0*/  UIADD3 UR4, UPT, UPT, UR4, 0x1, URZ ;  /* 0x0000000104047890 */ /* 0x000fe2000fffe0ff */
[----:B------:R-:W-:Y:S01]  /*08c0*/  LOP3.LUT R56, R25, R9, R51, 0x96, !PT ;  /* 0x0000000919387212 */ /* 0x000fe200078e9633 */
[----:B------:R-:W-:Y:S01]  /*08d0*/  UIADD3 UR5, UPT, UPT, UR5, 0x8, URZ ;  /* 0x0000000805057890 */ /* 0x000fe2000fffe0ff */
[----:B------:R-:W-:Y:S01]  /*08e0*/  LOP3.LUT R47, R32, R10, R14, 0x96, !PT ;  /* 0x0000000a202f7212 */ /* 0x000fe200078e960e */
[----:B------:R-:W-:Y:S01]  /*08f0*/  UISETP.NE.AND UP0, UPT, UR4, 0x18, UPT ;  /* 0x000000180400788c */ /* 0x000fe2000bf05270 */
[----:B------:R-:W-:-:S02]  /*0900*/  LOP3.LUT R61, R33, R11, R15, 0x96, !PT ;  /* 0x0000000b213d7212 */ /* 0x000fc400078e960f */
[----:B------:R-:W-:Y:S02]  /*0910*/  LOP3.LUT R53, R44, R53, R28, 0x96, !PT ;  /* 0x000000352c357212 */ /* 0x000fe400078e961c */
[----:B------:R-:W-:Y:S02]  /*0920*/  LOP3.LUT R58, R45, R58, R29, 0x96, !PT ;  /* 0x0000003a2d3a7212 */ /* 0x000fe400078e961d */
[----:B------:R-:W-:Y:S02]  /*0930*/  LOP3.LUT R57, R40, R57, R18, 0x96, !PT ;  /* 0x0000003928397212 */ /* 0x000fe400078e9612 */
[----:B------:R-:W-:Y:S02]  /*0940*/  LOP3.LUT R56, R41, R56, R19, 0x96, !PT ;  /* 0x0000003829387212 */ /* 0x000fe400078e9613 */
[----:B------:R-:W-:Y:S02]  /*0950*/  LOP3.LUT R59, R6, R26, R30, 0x96, !PT ;  /* 0x0000001a063b7212 */ /* 0x000fe400078e961e */
[----:B------:R-:W-:-:S02]  /*0960*/  LOP3.LUT R52, R7, R27, R31, 0x96, !PT ;  /* 0x0000001b07347212 */ /* 0x000fc400078e961f */
[----:B------:R-:W-:Y:S02]  /*0970*/  LOP3.LUT R62, R54, R47, R16, 0x96, !PT ;  /* 0x0000002f363e7212 */ /* 0x000fe400078e9610 */
[----:B------:R-:W-:Y:S02]  /*0980*/  LOP3.LUT R61, R55, R61, R17, 0x96, !PT ;  /* 0x0000003d373d7212 */ /* 0x000fe400078e9611 */
[----:B------:R-:W-:Y:S02]  /*0990*/  SHF.L.W.U32.HI R46, R53, 0x1, R58 ;  /* 0x00000001352e7819 */ /* 0x000fe40000010e3a */
[----:B------:R-:W-:Y:S02]  /*09a0*/  SHF.L.W.U32.HI R60, R56, 0x1, R57 ;  /* 0x00000001383c7819 */ /* 0x000fe40000010e39 */
[----:B------:R-:W-:Y:S02]  /*09b0*/  LOP3.LUT R59, R12, R59, R22, 0x96, !PT ;  /* 0x0000003b0c3b7212 */ /* 0x000fe400078e9616 */
[----:B------:R-:W-:-:S02]  /*09c0*/  LOP3.LUT R52, R13, R52, R23, 0x96, !PT ;  /* 0x000000340d347212 */ /* 0x000fc400078e9617 */
[----:B------:R-:W-:Y:S02]  /*09d0*/  SHF.L.W.U32.HI R47, R58, 0x1, R53 ;  /* 0x000000013a2f7819 */ /* 0x000fe40000010e35 */
[----:B------:R-:W-:Y:S02]  /*09e0*/  SHF.L.W.U32.HI R48, R62, 0x1, R61 ;  /* 0x000000013e307819 */ /* 0x000fe40000010e3d */
[----:B------:R-:W-:Y:S02]  /*09f0*/  SHF.L.W.U32.HI R49, R61, 0x1, R62 ;  /* 0x000000013d317819 */ /* 0x000fe40000010e3e */
[----:B------:R-:W-:Y:S02]  /*0a00*/  LOP3.LUT R46, R46, R61, RZ, 0x3c, !PT ;  /* 0x0000003d2e2e7212 */ /* 0x000fe400078e3cff */
[----:B------:R-:W-:Y:S02]  /*0a10*/  LOP3.LUT R53, R60, R53, RZ, 0x3c, !PT ;  /* 0x000000353c357212 */ /* 0x000fe400078e3cff */
[----:B------:R-:W-:-:S02]  /*0a20*/  SHF.L.W.U32.HI R61, R57, 0x1, R56 ;  /* 0x00000001393d7819 */ /* 0x000fc40000010e38 */
[----:B------:R-:W-:Y:S02]  /*0a30*/  SHF.L.W.U32.HI R60, R52, 0x1, R59 ;  /* 0x00000001343c7819 */ /* 0x000fe40000010e3b */
[----:B------:R-:W-:Y:S02]  /*0a40*/  LOP3.LUT R58, R61, R58, RZ, 0x3c, !PT ;  /* 0x0000003a3d3a7212 */ /* 0x000fe400078e3cff */
[----:B------:R-:W-:Y:S02]  /*0a50*/  LOP3.LUT R57, R60, R57, RZ, 0x3c, !PT ;  /* 0x000000393c397212 */ /* 0x000fe400078e3cff */
[----:B------:R-:W-:Y:S02]  /*0a60*/  LOP3.LUT R61, R2, R4, R20, 0x96, !PT ;  /* 0x00000004023d7212 */ /* 0x000fe400078e9614 */
[----:B------:R-:W-:Y:S02]  /*0a70*/  LOP3.LUT R60, R3, R5, R21, 0x96, !PT ;  /* 0x00000005033c7212 */ /* 0x000fe400078e9615 */
[----:B------:R-:W-:-:S02]  /*0a80*/  LOP3.LUT R47, R47, R62, RZ, 0x3c, !PT ;  /* 0x0000003e2f2f7212 */ /* 0x000fc400078e3cff */
[----:B------:R-:W-:Y:S02]  /*0a90*/  LOP3.LUT R62, R42, R61, R36, 0x96, !PT ;  /* 0x0000003d2a3e7212 */ /* 0x000fe400078e9624 */
[----:B------:R-:W-:Y:S02]  /*0aa0*/  LOP3.LUT R63, R43, R60, R37, 0x96, !PT ;  /* 0x0000003c2b3f7212 */ /* 0x000fe400078e9625 */
[----:B------:R-:W-:Y:S02]  /*0ab0*/  SHF.L.W.U32.HI R61, R59, 0x1, R52 ;  /* 0x000000013b3d7819 */ /* 0x000fe40000010e34 */
[----:B------:R-:W-:Y:S02]  /*0ac0*/  SHF.L.W.U32.HI R60, R63, 0x1, R62 ;  /* 0x000000013f3c7819 */ /* 0x000fe40000010e3e */
[----:B------:R-:W-:Y:S02]  /*0ad0*/  LOP3.LUT R20, R20, R53, RZ, 0x3c, !PT ;  /* 0x0000003514147212 */ /* 0x000fe400078e3cff */
[----:B------:R-:W-:-:S02]  /*0ae0*/  LOP3.LUT R65, R60, R59, RZ, 0x3c, !PT ;  /* 0x0000003b3c417212 */ /* 0x000fc400078e3cff */
[----:B------:R-:W-:Y:S02]  /*0af0*/  SHF.L.W.U32.HI R59, R62, 0x1, R63 ;  /* 0x000000013e3b7819 */ /* 0x000fe40000010e3f */
[----:B------:R-:W-:Y:S02]  /*0b00*/  LOP3.LUT R36, R36, R53, RZ, 0x3c, !PT ;  /* 0x0000003524247212 */ /* 0x000fe400078e3cff */
[----:B------:R-:W-:Y:S02]  /*0b10*/  LOP3.LUT R60, R59, R52, RZ, 0x3c, !PT ;  /* 0x000000343b3c7212 */ /* 0x000fe400078e3cff */
[----:B------:R-:W-:Y:S02]  /*0b20*/  LOP3.LUT R52, R34, R65, RZ, 0x3c, !PT ;  /* 0x0000004122347212 */ /* 0x000fe400078e3cff */
[----:B------:R-:W-:Y:S02]  /*0b30*/  LOP3.LUT R34, R45, R60, RZ, 0x3c, !PT ;  /* 0x0000003c2d227212 */ /* 0x000fe400078e3cff */
[----:B------:R-:W-:-:S02]  /*0b40*/  LOP3.LUT R45, R4, R53, RZ, 0x3c, !PT ;  /* 0x00000035042d7212 */ /* 0x000fc400078e3cff */
[----:B------:R-:W-:Y:S02]  /*0b50*/  LOP3.LUT R4, R2, R53, RZ, 0x3c, !PT ;  /* 0x0000003502047212 */ /* 0x000fe400078e3cff */
[----:B------:R-:W-:Y:S02]  /*0b60*/  LOP3.LUT R49, R49, R62, RZ, 0x3c, !PT ;  /* 0x0000003e31317212 */ /* 0x000fe400078e3cff */
[----:B------:R-:W-:Y:S02]  /*0b70*/  LOP3.LUT R48, R48, R63, RZ, 0x3c, !PT ;  /* 0x0000003f30307212 */ /* 0x000fe400078e3cff */
[----:B------:R-:W-:Y:S02]  /*0b80*/  LOP3.LUT R53, R42, R53, RZ, 0x3c, !PT ;  /* 0x000000352a357212 */ /* 0x000fe400078e3cff */
[-C--:B------:R-:W-:Y:S02]  /*0b90*/  LOP3.LUT R42, R5, R58.reuse, RZ, 0x3c, !PT ;  /* 0x0000003a052a7212 */ /* 0x080fe400078e3cff */
[----:B------:R-:W-:-:S02]  /*0ba0*/  LOP3.LUT R5, R3, R58, RZ, 0x3c, !PT ;  /* 0x0000003a03057212 */ /* 0x000fc400078e3cff */
[----:B------:R-:W-:Y:S02]  /*0bb0*/  LOP3.LUT R26, R26, R47, RZ, 0x3c, !PT ;  /* 0x0000002f1a1a7212 */ /* 0x000fe400078e3cff */
[----:B------:R-:W-:Y:S02]  /*0bc0*/  LOP3.LUT R3, R27, R46, RZ, 0x3c, !PT ;  /* 0x0000002e1b037212 */ /* 0x000fe400078e3cff */
[-C--:B------:R-:W-:Y:S02]  /*0bd0*/  LOP3.LUT R67, R38, R65.reuse, RZ, 0x3c, !PT ;  /* 0x0000004126437212 */ /* 0x080fe400078e3cff */
[----:B------:R-:W-:Y:S02]  /*0be0*/  LOP3.LUT R28, R28, R65, RZ, 0x3c, !PT ;  /* 0x000000411c1c7212 */ /* 0x000fe400078e3cff */
[----:B------:R-:W-:Y:S02]  /*0bf0*/  LOP3.LUT R2, R51, R48, RZ, 0x3c, !PT ;  /* 0x0000003033027212 */ /* 0x000fe400078e3cff */
[----:B------:R-:W-:-:S02]  /*0c00*/  LOP3.LUT R27, R50, R49, RZ, 0x3c, !PT ;  /* 0x00000031321b7212 */ /* 0x000fc400078e3cff */
[----:B------:R-:W-:Y:S02]  /*0c10*/  LOP3.LUT R56, R61, R56, RZ, 0x3c, !PT ;  /* 0x000000383d387212 */ /* 0x000fe400078e3cff */
[----:B------:R-:W-:Y:S02]  /*0c20*/  LOP3.LUT R65, R44, R65, RZ, 0x3c, !PT ;  /* 0x000000412c417212 */ /* 0x000fe400078e3cff */
[----:B------:R-:W-:Y:S02]  /*0c30*/  LOP3.LUT R37, R37, R58, RZ, 0x3c, !PT ;  /* 0x0000003a25257212 */ /* 0x000fe400078e3cff */
[-C--:B------:R-:W-:Y:S02]  /*0c40*/  LOP3.LUT R44, R39, R60.reuse, RZ, 0x3c, !PT ;  /* 0x0000003c272c7212 */ /* 0x080fe400078e3cff */
[-C--:B------:R-:W-:Y:S02]  /*0c50*/  LOP3.LUT R35, R35, R60.reuse, RZ, 0x3c, !PT ;  /* 0x0000003c23237212 */ /* 0x080fe400078e3cff */
[----:B------:R-:W-:-:S02]  /*0c60*/  LOP3.LUT R29, R29, R60, RZ, 0x3c, !PT ;  /* 0x0000003c1d1d7212 */ /* 0x000fc400078e3cff */
[----:B------:R-:W-:Y:S02]  /*0c70*/  SHF.L.W.U32.HI R61, R26, 0x18, R3 ;  /* 0x000000181a3d7819 */ /* 0x000fe40000010e03 */
[----:B------:R-:W-:Y:S02]  /*0c80*/  SHF.L.W.U32.HI R60, R3, 0x18, R26 ;  /* 0x00000018033c7819 */ /* 0x000fe40000010e1a */
[-C--:B------:R-:W-:Y:S02]  /*0c90*/  LOP3.LUT R21, R21, R58.reuse, RZ, 0x3c, !PT ;  /* 0x0000003a15157212 */ /* 0x080fe400078e3cff */
[----:B------:R-:W-:Y:S02]  /*0ca0*/  SHF.L.W.U32.HI R3, R2, 0x8, R27 ;  /* 0x0000000802037819 */ /* 0x000fe40000010e1b */
[----:B------:R-:W-:Y:S02]  /*0cb0*/  LOP3.LUT R58, R43, R58, RZ, 0x3c, !PT ;  /* 0x0000003a2b3a7212 */ /* 0x000fe400078e3cff */
[----:B------:R-:W-:-:S02]  /*0cc0*/  LOP3.LUT R64, R55, R56, RZ, 0x3c, !PT ;  /* 0x0000003837407212 */ /* 0x000fc400078e3cff */
[----:B------:R-:W-:Y:S02]  /*0cd0*/  SHF.L.W.U32.HI R39, R36, 0x8, R37 ;  /* 0x0000000824277819 */ /* 0x000fe40000010e25 */
[----:B------:R-:W-:Y:S02]  /*0ce0*/  SHF.L.W.U32.HI R38, R37, 0x8, R36 ;  /* 0x0000000825267819 */ /* 0x000fe40000010e24 */
[-C--:B------:R-:W-:Y:S02]  /*0cf0*/  LOP3.LUT R26, R10, R57.reuse, RZ, 0x3c, !PT ;  /* 0x000000390a1a7212 */ /* 0x080fe400078e3cff */
[----:B------:R-:W-:Y:S02]  /*0d00*/  LOP3.LUT R11, R11, R56, RZ, 0x3c, !PT ;  /* 0x000000380b0b7212 */ /* 0x000fe400078e3cff */
[----:B------:R-:W-:Y:S02]  /*0d10*/  SHF.L.W.U32.HI R2, R27, 0x8, R2 ;  /* 0x000000081b027819 */ /* 0x000fe40000010e02 */
[----:B------:R-:W-:-:S02]  /*0d20*/  LOP3.LUT R16, R16, R57, RZ, 0x3c, !PT ;  /* 0x0000003910107212 */ /* 0x000fc400078e3cff */
[----:B------:R-:W-:Y:S02]  /*0d30*/  LOP3.LUT R17, R17, R56, RZ, 0x3c, !PT ;  /* 0x0000003811117212 */ /* 0x000fe400078e3cff */
[----:B------:R-:W-:Y:S02]  /*0d40*/  LOP3.LUT R55, R54, R57, RZ, 0x3c, !PT ;  /* 0x0000003936377212 */ /* 0x000fe400078e3cff */
[----:B------:R-:W-:Y:S02]  /*0d50*/  LOP3.LUT R27, R30, R47, RZ, 0x3c, !PT ;  /* 0x0000002f1e1b7212 */ /* 0x000fe400078e3cff */
[----:B------:R-:W-:Y:S02]  /*0d60*/  LOP3.LUT R10, R31, R46, RZ, 0x3c, !PT ;  /* 0x0000002e1f0a7212 */ /* 0x000fe400078e3cff */
[----:B------:R-:W-:Y:S02]  /*0d70*/  LOP3.LUT R36, R18, R49, RZ, 0x3c, !PT ;  /* 0x0000003112247212 */ /* 0x000fe400078e3cff */
[----:B------:R-:W-:-:S02]  /*0d80*/  LOP3.LUT R43, R19, R48, RZ, 0x3c, !PT ;  /* 0x00000030132b7212 */ /* 0x000fc400078e3cff */
[----:B------:R-:W-:Y:S02]  /*0d90*/  SHF.L.W.U32.HI R62, R34, 0x18, R65 ;  /* 0x00000018223e7819 */ /* 0x000fe40000010e41 */
[----:B------:R-:W-:Y:S02]  /*0da0*/  SHF.L.W.U32.HI R19, R5, 0x14, R4 ;  /* 0x0000001405137819 */ /* 0x000fe40000010e04 */
[----:B------:R-:W-:Y:S02]  /*0db0*/  SHF.L.W.U32.HI R18, R4, 0x14, R5 ;  /* 0x0000001404127819 */ /* 0x000fe40000010e05 */
[----:B------:R-:W-:Y:S02]  /*0dc0*/  SHF.L.W.U32.HI R65, R65, 0x18, R34 ;  /* 0x0000001841417819 */ /* 0x000fe40000010e22 */
[----:B------:R-:W-:Y:S02]  /*0dd0*/  SHF.L.W.U32.HI R30, R26, 0x8, R11 ;  /* 0x000000081a1e7819 */ /* 0x000fe40000010e0b */
[----:B------:R-:W-:-:S02]  /*0de0*/  SHF.L.W.U32.HI R31, R11, 0x8, R26 ;  /* 0x000000080b1f7819 */ /* 0x000fc40000010e1a */
[----:B------:R-:W-:Y:S02]  /*0df0*/  SHF.L.W.U32.HI R5, R17, 0x4, R16 ;  /* 0x0000000411057819 */ /* 0x000fe40000010e10 */
[----:B------:R-:W-:Y:S02]  /*0e00*/  SHF.L.W.U32.HI R4, R16, 0x4, R17 ;  /* 0x0000000410047819 */ /* 0x000fe40000010e11 */
[----:B------:R-:W-:Y:S02]  /*0e10*/  SHF.L.W.U32.HI R34, R64, 0xc, R55 ;  /* 0x0000000c40227819 */ /* 0x000fe40000010e37 */
[----:B------:R-:W-:Y:S02]  /*0e20*/  SHF.L.W.U32.HI R11, R27, 0x4, R10 ;  /* 0x000000041b0b7819 */ /* 0x000fe40000010e0a */
[----:B------:R-:W-:Y:S02]  /*0e30*/  SHF.L.W.U32.HI R37, R52, 0x1c, R35 ;  /* 0x0000001c34257819 */ /* 0x000fe40000010e23 */
[----:B------:R-:W-:-:S02]  /*0e40*/  SHF.L.W.U32.HI R66, R36, 0xc, R43 ;  /* 0x0000000c24427819 */ /* 0x000fc40000010e2b */
        /* <DEDUP_REMOVED lines=10> */
[----:B------:R-:W-:Y:S02]  /*0ef0*/  LOP3.LUT R12, R12, R47, RZ, 0x3c, !PT ;  /* 0x0000002f0c0c7212 */ /* 0x000fe400078e3cff */
[----:B------:R-:W-:-:S02]  /*0f00*/  LOP3.LUT R13, R13, R46, RZ, 0x3c, !PT ;  /* 0x0000002e0d0d7212 */ /* 0x000fc400078e3cff */
[----:B------:R-:W-:Y:S02]  /*0f10*/  SHF.L.W.U32.HI R51, R29, 0x10, R28 ;  /* 0x000000101d337819 */ /* 0x000fe40000010e1c */
[----:B------:R-:W-:Y:S02]  /*0f20*/  SHF.L.W.U32.HI R50, R28, 0x10, R29 ;  /* 0x000000101c327819 */ /* 0x000fe40000010e1d */
[----:B------:R-:W-:Y:S02]  /*0f30*/  SHF.L.W.U32.HI R29, R53, 0x10, R58 ;  /* 0x00000010351d7819 */ /* 0x000fe40000010e3a */
[----:B------:R-:W-:Y:S02]  /*0f40*/  SHF.L.W.U32.HI R28, R58, 0x10, R53 ;  /* 0x000000103a1c7819 */ /* 0x000fe40000010e35 */
[----:B------:R-:W-:Y:S02]  /*0f50*/  SHF.L.W.U32.HI R10, R67, 0x14, R44 ;  /* 0x00000014430a7819 */ /* 0x000fe40000010e2c */
        /* <DEDUP_REMOVED lines=9> */
[----:B------:R-:W-:Y:S02]  /*0ff0*/  LOP3.LUT R16, R18, R36, R27, 0xb4, !PT ;  /* 0x0000002412107212 */ /* 0x000fe400078eb41b */
[----:B------:R-:W-:Y:S02]  /*1000*/  LOP3.LUT R22, R27, R35, R36, 0xb4, !PT ;  /* 0x000000231b167212 */ /* 0x000fe400078eb424 */
[----:B------:R-:W-:Y:S02]  /*1010*/  LOP3.LUT R44, R36, R64, R35, 0xb4, !PT ;  /* 0x00000040242c7212 */ /* 0x000fe400078eb423 */
[----:B------:R-:W-:-:S02]  /*1020*/  SHF.L.W.U32.HI R9, R13, 0x1c, R12 ;  /* 0x0000001c0d097819 */ /* 0x000fc40000010e0c */
[----:B------:R-:W-:Y:S02]  /*1030*/  SHF.L.W.U32.HI R24, R17, 0x4, R24 ;  /* 0x0000000411187819 */ /* 0x000fe40000010e18 */
[----:B------:R-:W-:Y:S02]  /*1040*/  LOP3.LUT R36, R35, R18, R64, 0xb4, !PT ;  /* 0x0000001223247212 */ /* 0x000fe400078eb440 */
[----:B------:R-:W-:Y:S02]  /*1050*/  LOP3.LUT R23, R11, R37, R66, 0xb4, !PT ;  /* 0x000000250b177212 */ /* 0x000fe400078eb442 */
[----:B------:R-:W-:Y:S02]  /*1060*/  LOP3.LUT R45, R66, R34, R37, 0xb4, !PT ;  /* 0x00000022422d7212 */ /* 0x000fe400078eb425 */
[----:B------:R-:W-:Y:S02]  /*1070*/  LOP3.LUT R18, R64, R27, R18, 0xb4, !PT ;  /* 0x0000001b40127212 */ /* 0x000fe400078eb412 */
[----:B------:R-:W-:-:S02]  /*1080*/  LOP3.LUT R17, R19, R66, R11, 0xb4, !PT ;  /* 0x0000004213117212 */ /* 0x000fc400078eb40b */
[----:B------:R-:W-:Y:S02]  /*1090*/  LOP3.LUT R37, R37, R19, R34, 0xb4, !PT ;  /* 0x0000001325257212 */ /* 0x000fe400078eb422 */
[----:B------:R-:W-:Y:S02]  /*10a0*/  LOP3.LUT R19, R34, R11, R19, 0xb4, !PT ;  /* 0x0000000b22137212 */ /* 0x000fe400078eb413 */
[----:B------:R-:W-:Y:S02]  /*10b0*/  LOP3.LUT R27, R33, R5, R10, 0xb4, !PT ;  /* 0x00000005211b7212 */ /* 0x000fe400078eb40a */
[----:B------:R-:W-:Y:S02]  /*10c0*/  LOP3.LUT R35, R10, R26, R5, 0xb4, !PT ;  /* 0x0000001a0a237212 */ /* 0x000fe400078eb405 */
[----:B------:R-:W-:Y:S02]  /*10d0*/  SHF.L.W.U32.HI R8, R12, 0x1c, R13 ;  /* 0x0000001c0c087819 */ /* 0x000fe40000010e0d */
[----:B------:R-:W-:-:S02]  /*10e0*/  LOP3.LUT R32, R32, R57, RZ, 0x3c, !PT ;  /* 0x0000003920207212 */ /* 0x000fc400078e3cff */
[----:B------:R-:W-:Y:S02]  /*10f0*/  LOP3.LUT R11, R9, R10, R33, 0xb4, !PT ;  /* 0x0000000a090b7212 */ /* 0x000fe400078eb421 */
[----:B------:R-:W-:Y:S02]  /*1100*/  LOP3.LUT R5, R5, R9, R26, 0xb4, !PT ;  /* 0x0000000905057212 */ /* 0x000fe400078eb41a */
[----:B------:R-:W-:Y:S02]  /*1110*/  LOP3.LUT R9, R26, R33, R9, 0xb4, !PT ;  /* 0x000000211a097212 */ /* 0x000fe400078eb409 */
[----:B------:R-:W-:Y:S02]  /*1120*/  LOP3.LUT R26, R24, R4, R67, 0xb4, !PT ;  /* 0x00000004181a7212 */ /* 0x000fe400078eb443 */
[----:B------:R-:W-:Y:S02]  /*1130*/  LOP3.LUT R34, R67, R25, R4, 0xb4, !PT ;  /* 0x0000001943227212 */ /* 0x000fe400078eb404 */
[----:B------:R-:W-:-:S02]  /*1140*/  LOP3.LUT R10, R8, R67, R24, 0xb4, !PT ;  /* 0x00000043080a7212 */ /* 0x000fc400078eb418 */
[----:B------:R-:W-:Y:S02]  /*1150*/  LOP3.LUT R4, R4, R8, R25, 0xb4, !PT ;  /* 0x0000000804047212 */ /* 0x000fe400078eb419 */
[----:B------:R-:W-:Y:S02]  /*1160*/  SHF.L.W.U32.HI R42, R32, 0x10, R43 ;  /* 0x00000010202a7819 */ /* 0x000fe40000010e2b */
[----:B------:R-:W-:Y:S02]  /*1170*/  SHF.L.W.U32.HI R58, R43, 0x10, R32 ;  /* 0x000000102b3a7819 */ /* 0x000fe40000010e20 */
[----:B------:R-:W-:Y:S02]  /*1180*/  LOP3.LUT R8, R25, R24, R8, 0xb4, !PT ;  /* 0x0000001819087212 */ /* 0x000fe400078eb408 */
[----:B0-----:R-:W-:Y:S02]  /*1190*/  LOP3.LUT R15, R15, UR7, R56, 0x96, !PT ;  /* 0x000000070f0f7c12 */ /* 0x001fe4000f8e9638 */
[----:B------:R-:W-:-:S02]  /*11a0*/  LOP3.LUT R25, R65, R2, RZ, 0x30, !PT ;  /* 0x0000000241197212 */ /* 0x000fc400078e30ff */
[----:B------:R-:W-:Y:S02]  /*11b0*/  LOP3.LUT R32, R65, R28, R31, 0xb4, !PT ;  /* 0x0000001c41207212 */ /* 0x000fe400078eb41f */
[----:B------:R-:W-:Y:S02]  /*11c0*/  LOP3.LUT R24, R2, R31, R65, 0xb4, !PT ;  /* 0x0000001f02187212 */ /* 0x000fe400078eb441 */
[----:B------:R-:W-:Y:S02]  /*11d0*/  SHF.L.W.U32.HI R43, R20, 0x18, R21 ;  /* 0x00000018142b7819 */ /* 0x000fe40000010e15 */
[----:B------:R-:W-:Y:S02]  /*11e0*/  SHF.L.W.U32.HI R59, R21, 0x18, R20 ;  /* 0x00000018153b7819 */ /* 0x000fe40000010e14 */
[----:B------:R-:W-:Y:S02]  /*11f0*/  LOP3.LUT R14, R14, UR6, R57, 0x96, !PT ;  /* 0x000000060e0e7c12 */ /* 0x000fe4000f8e9639 */
[----:B------:R-:W-:-:S02]  /*1200*/  LOP3.LUT R56, R28, R7, R46, 0x6, !PT ;  /* 0x000000071c387212 */ /* 0x000fc400078e062e */
[----:B------:R-:W-:Y:S02]  /*1210*/  LOP3.LUT R65, R29, R6, R47, 0x6, !PT ;  /* 0x000000061d417212 */ /* 0x000fe400078e062f */
[-CC-:B------:R-:W-:Y:S02]  /*1220*/  LOP3.LUT R63, R60, R41.reuse, R48.reuse, 0x6, !PT ;  /* 0x000000293c3f7212 */ /* 0x180fe400078e0630 */
[----:B------:R-:W-:Y:S02]  /*1230*/  LOP3.LUT R57, R50, R41, R48, 0x90, !PT ;  /* 0x0000002932397212 */ /* 0x000fe400078e9030 */
[----:B------:R-:W-:Y:S02]  /*1240*/  LOP3.LUT R20, R41, R48, RZ, 0x3c, !PT ;  /* 0x0000003029147212 */ /* 0x000fe400078e3cff */
[----:B------:R-:W-:Y:S02]  /*1250*/  LOP3.LUT R21, R40, R49, RZ, 0x3c, !PT ;  /* 0x0000003128157212 */ /* 0x000fe400078e3cff */
[----:B------:R-:W-:-:S02]  /*1260*/  LOP3.LUT R48, R51, R40, R49, 0x90, !PT ;  /* 0x0000002833307212 */ /* 0x000fc400078e9031 */
[-CC-:B------:R-:W-:Y:S02]  /*1270*/  LOP3.LUT R41, R2, R7.reuse, R46.reuse, 0x90, !PT ;  /* 0x0000000702297212 */ /* 0x180fe400078e902e */
[----:B------:R-:W-:Y:S02]  /*1280*/  LOP3.LUT R40, R61, R40, R49, 0x6, !PT ;  /* 0x000000283d287212 */ /* 0x000fe400078e0631 */
[----:B------:R-:W-:Y:S02]  /*1290*/  LOP3.LUT R2, R25, R7, R46, 0x96, !PT ;  /* 0x0000000719027212 */ /* 0x000fe400078e962e */
[----:B------:R-:W-:Y:S02]  /*12a0*/  LOP3.LUT R49, R56, R31, RZ, 0x3c, !PT ;  /* 0x0000001f38317212 */ /* 0x000fe400078e3cff */
[----:B------:R-:W-:Y:S02]  /*12b0*/  LOP3.LUT R33, R62, R29, R30, 0xb4, !PT ;  /* 0x0000001d3e217212 */ /* 0x000fe400078eb41e */
[----:B------:R-:W-:-:S02]  /*12c0*/  LOP3.LUT R7, R65, R30, RZ, 0x3c, !PT ;  /* 0x0000001e41077212 */ /* 0x000fc400078e3cff */
[C---:B------:R-:W-:Y:S02]  /*12d0*/  LOP3.LUT R25, R3.reuse, R30, R62, 0xb4, !PT ;  /* 0x0000001e03197212 */ /* 0x040fe400078eb43e */
[----:B------:R-:W-:Y:S02]  /*12e0*/  LOP3.LUT R31, R62, R3, RZ, 0x30, !PT ;  /* 0x000000033e1f7212 */ /* 0x000fe400078e30ff */
[-CC-:B------:R-:W-:Y:S02]  /*12f0*/  LOP3.LUT R30, R3, R6.reuse, R47.reuse, 0x90, !PT ;  /* 0x00000006031e7212 */ /* 0x180fe400078e902f */
[----:B------:R-:W-:Y:S01]  /*1300*/  LOP3.LUT R3, R31, R6, R47, 0x96, !PT ;  /* 0x000000061f037212 */ /* 0x000fe200078e962f */
[----:B------:R-:W-:Y:S01]  /*1310*/  IMAD.MOV.U32 R6, RZ, RZ, R49 ;  /* 0x000000ffff067224 */ /* 0x000fe200078e0031 */
[----:B------:R-:W-:Y:S02]  /*1320*/  LOP3.LUT R29, R30, R29, RZ, 0x3c, !PT ;  /* 0x0000001d1e1d7212 */ /* 0x000fe400078e3cff */
[----:B------:R-:W-:Y:S01]  /*1330*/  LOP3.LUT R31, R40, R39, RZ, 0x3c, !PT ;  /* 0x00000027281f7212 */ /* 0x000fe200078e3cff */
[----:B------:R-:W-:Y:S01]  /*1340*/  IMAD.MOV.U32 R40, RZ, RZ, R53 ;  /* 0x000000ffff287224 */ /* 0x000fe200078e0035 */
[----:B------:R-:W-:Y:S01]  /*1350*/  LOP3.LUT R28, R41, R28, RZ, 0x3c, !PT ;  /* 0x0000001c291c7212 */ /* 0x000fe200078e3cff */
[----:B------:R-:W-:Y:S01]  /*1360*/  IMAD.MOV.U32 R41, RZ, RZ, R52 ;  /* 0x000000ffff297224 */ /* 0x000fe200078e0034 */
[----:B------:R-:W-:-:S02]  /*1370*/  LOP3.LUT R30, R63, R38, RZ, 0x3c, !PT ;  /* 0x000000263f1e7212 */ /* 0x000fc400078e3cff */
[----:B------:R-:W-:Y:S02]  /*1380*/  LOP3.LUT R47, R42, R52, R43, 0xb4, !PT ;  /* 0x000000342a2f7212 */ /* 0x000fe400078eb42b */
[----:B------:R-:W-:Y:S02]  /*1390*/  LOP3.LUT R39, R48, R61, RZ, 0x3c, !PT ;  /* 0x0000003d30277212 */ /* 0x000fe400078e3cff */
[----:B------:R-:W-:Y:S02]  /*13a0*/  LOP3.LUT R38, R57, R60, RZ, 0x3c, !PT ;  /* 0x0000003c39267212 */ /* 0x000fe400078e3cff */
[----:B------:R-:W-:Y:S02]  /*13b0*/  LOP3.LUT R46, R58, R53, R59, 0xb4, !PT ;  /* 0x000000353a2e7212 */ /* 0x000fe400078eb43b */
[----:B------:R-:W-:Y:S02]  /*13c0*/  LOP3.LUT R42, R59, R54, R53, 0xb4, !PT ;  /* 0x000000363b2a7212 */ /* 0x000fe400078eb435 */
[----:B------:R-:W-:Y:S01]  /*13d0*/  LOP3.LUT R43, R43, R55, R52, 0xb4, !PT ;  /* 0x000000372b2b7212 */ /* 0x000fe200078eb434 */
[----:B------:R-:W-:Y:S06]  /*13e0*/  BRA.U UP0, `(.L_x_6) ;  /* 0xfffffff500207547 */ /* 0x000fec000b83ffff */
[----:B------:R-:W0:Y:S01]  /*13f0*/  S2R R3, SR_TID.X ;  /* 0x0000000000037919 */ /* 0x000e220000002100 */
[----:B------:R-:W0:Y:S01]  /*1400*/  S2UR UR6, SR_CTAID.X ;  /* 0x00000000000679c3 */ /* 0x000e220000002500 */
[----:B------:R-:W2:Y:S01]  /*1410*/  LDCU.64 UR4, c[0x0][0x390] ;  /* 0x00007200ff0477ac */ /* 0x000ea20008000a00 */
[C-C-:B------:R-:W-:Y:S02]  /*1420*/  SHF.R.U64 R5, R14.reuse, 0x18, R15.reuse ;  /* 0x000000180e057819 */ /* 0x140fe4000000120f */
[C-C-:B------:R-:W-:Y:S02]  /*1430*/  SHF.R.U64 R17, R14.reuse, 0x8, R15.reuse ;  /* 0x000000080e117819 */ /* 0x140fe4000000120f */
[--C-:B------:R-:W-:Y:S02]  /*1440*/  SHF.R.U64 R13, R14, 0x10, R15.reuse ;  /* 0x000000100e0d7819 */ /* 0x100fe4000000120f */
[----:B------:R-:W0:Y:S01]  /*1450*/  LDC R2, c[0x0][0x360] ;  /* 0x0000d800ff027b82 */ /* 0x000e220000000800 */
[----:B------:R-:W-:-:S02]  /*1460*/  SHF.R.U32.HI R11, RZ, 0x18, R15 ;  /* 0x00000018ff0b7819 */ /* 0x000fc4000001160f */
[C-C-:B------:R-:W-:Y:S02]  /*1470*/  SHF.R.U64 R9, R30.reuse, 0x8, R31.reuse ;  /* 0x000000081e097819 */ /* 0x140fe4000000121f */
[----:B------:R-:W-:Y:S02]  /*1480*/  SHF.R.U64 R7, R30, 0x10, R31 ;  /* 0x000000101e077819 */ /* 0x000fe4000000121f */
[--C-:B------:R-:W-:Y:S02]  /*1490*/  SHF.R.U32.HI R23, RZ, 0x8, R15.reuse ;  /* 0x00000008ff177819 */ /* 0x100fe4000001160f */
[----:B------:R-:W-:Y:S01]  /*14a0*/  SHF.R.U32.HI R19, RZ, 0x10, R15 ;  /* 0x00000010ff137819 */ /* 0x000fe2000001160f */
[----:B0-----:R-:W-:-:S04]  /*14b0*/  IMAD R2, R2, UR6, R3 ;  /* 0x0000000602027c24 */ /* 0x001fc8000f8e0203 */
[----:B------:R-:W-:-:S05]  /*14c0*/  IMAD.SHL.U32 R3, R2, 0x40, RZ ;  /* 0x0000004002037824 */ /* 0x000fca00078e00ff */
[----:B--2---:R-:W-:-:S04]  /*14d0*/  IADD3 R2, P0, PT, R3, UR4, RZ ;  /* 0x0000000403027c10 */ /* 0x004fc8000ff1e0ff */
[----:B------:R-:W-:Y:S02]  /*14e0*/  LEA.HI.X.SX32 R3, R3, UR5, 0x1, P0 ;  /* 0x0000000503037c11 */ /* 0x000fe400080f0eff */
[----:B------:R-:W-:-:S03]  /*14f0*/  ISETP.GT.AND P0, PT, R0, RZ, PT ;  /* 0x000000ff0000720c */ /* 0x000fc60003f04270 */
[----:B------:R0:W-:Y:S04]  /*1500*/  STG.E.U8 desc[UR8][R2.64+0x3], R5 ;  /* 0x0000030502007986 */ /* 0x0001e8000c101108 */
[----:B------:R2:W-:Y:S04]  /*1510*/  STG.E.U8 desc[UR8][R2.64+0x1], R17 ;  /* 0x0000011102007986 */ /* 0x0005e8000c101108 */
[----:B------:R3:W-:Y:S01]  /*1520*/  STG.E.U8 desc[UR8][R2.64+0x2], R13 ;  /* 0x0000020d02007986 */ /* 0x0007e2000c101108 */
[----:B0-----:R-:W-:-:S03]  /*1530*/  SHF.R.U64 R5, R30, 0x18, R31 ;  /* 0x000000181e057819 */ /* 0x001fc6000000121f */
[----:B------:R0:W-:Y:S01]  /*1540*/  STG.E.U8 desc[UR8][R2.64+0x4], R15 ;  /* 0x0000040f02007986 */ /* 0x0001e2000c101108 */
[----:B--2---:R-:W-:-:S03]  /*1550*/  SHF.R.U32.HI R17, RZ, 0x8, R31 ;  /* 0x00000008ff117819 */ /* 0x004fc6000001161f */
[----:B------:R2:W-:Y:S01]  /*1560*/  STG.E.U8 desc[UR8][R2.64+0x7], R11 ;  /* 0x0000070b02007986 */ /* 0x0005e2000c101108 */
[----:B---3--:R-:W-:-:S03]  /*1570*/  SHF.R.U32.HI R13, RZ, 0x18, R31 ;  /* 0x00000018ff0d7819 */ /* 0x008fc6000001161f */
[----:B------:R3:W-:Y:S04]  /*1580*/  STG.E.U8 desc[UR8][R2.64+0x9], R9 ;  /* 0x0000090902007986 */ /* 0x0007e8000c101108 */
[----:B------:R4:W-:Y:S01]  /*1590*/  STG.E.U8 desc[UR8][R2.64+0xa], R7 ;  /* 0x00000a0702007986 */ /* 0x0009e2000c101108 */
[----:B0-----:R-:W-:-:S03]  /*15a0*/  SHF.R.U32.HI R15, RZ, 0x10, R31 ;  /* 0x00000010ff0f7819 */ /* 0x001fc6000001161f */
[----:B------:R0:W-:Y:S01]  /*15b0*/  STG.E.U8 desc[UR8][R2.64+0xb], R5 ;  /* 0x00000b0502007986 */ /* 0x0001e2000c101108 */
[C-C-:B--2---:R-:W-:Y:S02]  /*15c0*/  SHF.R.U64 R11, R38.reuse, 0x10, R39.reuse ;  /* 0x00000010260b7819 */ /* 0x144fe40000001227 */
[--C-:B---3--:R-:W-:Y:S01]  /*15d0*/  SHF.R.U64 R9, R38, 0x18, R39.reuse ;  /* 0x0000001826097819 */ /* 0x108fe20000001227 */
[----:B------:R2:W-:Y:S01]  /*15e0*/  STG.E.U8 desc[UR8][R2.64+0x5], R23 ;  /* 0x0000051702007986 */ /* 0x0005e2000c101108 */
[----:B----4-:R-:W-:-:S03]  /*15f0*/  SHF.R.U32.HI R7, RZ, 0x8, R39 ;  /* 0x00000008ff077819 */ /* 0x010fc60000011627 */
[----:B------:R3:W-:Y:S01]  /*1600*/  STG.E.U8 desc[UR8][R2.64+0x6], R19 ;  /* 0x0000061302007986 */ /* 0x0007e2000c101108 */
[----:B0-----:R-:W-:-:S03]  /*1610*/  SHF.R.U32.HI R5, RZ, 0x10, R39 ;  /* 0x00000010ff057819 */ /* 0x001fc60000011627 */
[----:B------:R0:W-:Y:S04]  /*1620*/  STG.E.U8 desc[UR8][R2.64+0xd], R17 ;  /* 0x00000d1102007986 */ /* 0x0001e8000c101108 */
[----:B------:R4:W-:Y:S01]  /*1630*/  STG.E.U8 desc[UR8][R2.64+0xe], R15 ;  /* 0x00000e0f02007986 */ /* 0x0009e2000c101108 */
[----:B--2---:R-:W-:-:S03]  /*1640*/  SHF.R.U64 R23, R38, 0x8, R39 ;  /* 0x0000000826177819 */ /* 0x004fc60000001227 */
[----:B------:R2:W-:Y:S01]  /*1650*/  STG.E.U8 desc[UR8][R2.64+0xf], R13 ;  /* 0x00000f0d02007986 */ /* 0x0005e2000c101108 */
[----:B---3--:R-:W-:-:S03]  /*1660*/  SHF.R.U32.HI R19, RZ, 0x18, R39 ;  /* 0x00000018ff137819 */ /* 0x008fc60000011627 */
[----:B------:R3:W-:Y:S01]  /*1670*/  STG.E.U8 desc[UR8][R2.64+0x12], R11 ;  /* 0x0000120b02007986 */ /* 0x0007e2000c101108 */
[----:B0-----:R-:W-:-:S03]  /*1680*/  SHF.R.U64 R17, R20, 0x8, R21 ;  /* 0x0000000814117819 */ /* 0x001fc60000001215 */
[----:B------:R0:W-:Y:S01]  /*1690*/  STG.E.U8 desc[UR8][R2.64+0x13], R9 ;  /* 0x0000130902007986 */ /* 0x0001e2000c101108 */
[----:B----4-:R-:W-:-:S03]  /*16a0*/  SHF.R.U64 R15, R20, 0x10, R21 ;  /* 0x00000010140f7819 */ /* 0x010fc60000001215 */
[----:B------:R4:W-:Y:S01]  /*16b0*/  STG.E.U8 desc[UR8][R2.64+0x15], R7 ;  /* 0x0000150702007986 */ /* 0x0009e2000c101108 */
[----:B--2---:R-:W-:-:S03]  /*16c0*/  SHF.R.U64 R13, R20, 0x18, R21 ;  /* 0x00000018140d7819 */ /* 0x004fc60000001215 */
[----:B------:R2:W-:Y:S01]  /*16d0*/  STG.E.U8 desc[UR8][R2.64+0x16], R5 ;  /* 0x0000160502007986 */ /* 0x0005e2000c101108 */
[--C-:B---3--:R-:W-:Y:S02]  /*16e0*/  SHF.R.U32.HI R11, RZ, 0x8, R21.reuse ;  /* 0x00000008ff0b7819 */ /* 0x108fe40000011615 */
[--C-:B0-----:R-:W-:Y:S01]  /*16f0*/  SHF.R.U32.HI R9, RZ, 0x10, R21.reuse ;  /* 0x00000010ff097819 */ /* 0x101fe20000011615 */
[----:B------:R-:W-:Y:S01]  /*1700*/  STG.E.U8 desc[UR8][R2.64], R14 ;  /* 0x0000000e02007986 */ /* 0x000fe2000c101108 */
[----:B----4-:R-:W-:-:S03]  /*1710*/  SHF.R.U32.HI R7, RZ, 0x18, R21 ;  /* 0x00000018ff077819 */ /* 0x010fc60000011615 */
[----:B------:R-:W-:Y:S01]  /*1720*/  STG.E.U8 desc[UR8][R2.64+0x8], R30 ;  /* 0x0000081e02007986 */ /* 0x000fe2000c101108 */
[----:B--2---:R-:W-:-:S03]  /*1730*/  SEL R5, RZ, 0x1, !P0 ;  /* 0x00000001ff057807 */ /* 0x004fc60004000000 */
[----:B------:R-:W-:Y:S04]  /*1740*/  STG.E.U8 desc[UR8][R2.64+0xc], R31 ;  /* 0x00000c1f02007986 */ /* 0x000fe8000c101108 */
        /* <DEDUP_REMOVED lines=12> */
[----:B------:R-:W-:Y:S01]  /*1810*/  STG.E.U8 desc[UR8][R2.64+0x20], R5 ;  /* 0x0000200502007986 */ /* 0x000fe2000c101108 */
[----:B------:R-:W-:Y:S05]  /*1820*/  EXIT ;  /* 0x000000000000794d */ /* 0x000fea0003800000 */
.L_x_7:
[----:B------:R-:W-:-:S00]  /*1830*/  BRA `(.L_x_7) ;  /* 0xfffffffc00fc7947 */ /* 0x000fc0000383ffff */
[----:B------:R-:W-:-:S00]  /*1840*/  NOP ;  /* 0x0000000000007918 */ /* 0x000fc00000000000 */
        /* <DEDUP_REMOVED lines=11> */
.L_x_82:


//--------------------- .text._Z19ecdsa_verify_kernelPhS_S_Pbi --------------------------
	.section	.text._Z19ecdsa_verify_kernelPhS_S_Pbi,"ax",@progbits
	.align	128
        .global         _Z19ecdsa_verify_kernelPhS_S_Pbi
        .type           _Z19ecdsa_verify_kernelPhS_S_Pbi,@function
        .size           _Z19ecdsa_verify_kernelPhS_S_Pbi,(.L_x_83 - _Z19ecdsa_verify_kernelPhS_S_Pbi)
        .other          _Z19ecdsa_verify_kernelPhS_S_Pbi,@"STO_CUDA_ENTRY STV_DEFAULT"
_Z19ecdsa_verify_kernelPhS_S_Pbi:
.text._Z19ecdsa_verify_kernelPhS_S_Pbi:
[----:B------:R-:W-:Y:S01]  /*0000*/  LDC R1, c[0x0][0x37c] ;  /* 0x0000df00ff017b82 */ /* 0x000fe20000000800 */
[----:B------:R-:W0:Y:S07]  /*0010*/  S2R R3, SR_TID.X ;  /* 0x0000000000037919 */ /* 0x000e2e0000002100 */
[----:B------:R-:W0:Y:S01]  /*0020*/  S2UR UR4, SR_CTAID.X ;  /* 0x00000000000479c3 */ /* 0x000e220000002500 */
[----:B------:R-:W1:Y:S07]  /*0030*/  LDCU UR5, c[0x0][0x3a0] ;  /* 0x00007400ff0577ac */ /* 0x000e6e0008000800 */
[----:B------:R-:W0:Y:S02]  /*0040*/  LDC R0, c[0x0][0x360] ;  /* 0x0000d800ff007b82 */ /* 0x000e240000000800 */
[----:B0-----:R-:W-:-:S05]  /*0050*/  IMAD R0, R0, UR4, R3 ;  /* 0x0000000400007c24 */ /* 0x001fca000f8e0203 */
[----:B-1----:R-:W-:-:S13]  /*0060*/  ISETP.GE.AND P0, PT, R0, UR5, PT ;  /* 0x0000000500007c0c */ /* 0x002fda000bf06270 */
[----:B------:R-:W-:Y:S05]  /*0070*/  @P0 EXIT ;  /* 0x000000000000094d */ /* 0x000fea0003800000 */
[C---:B------:R-:W-:Y:S01]  /*0080*/  IMAD R4, R0.reuse, 0x41, RZ ;  /* 0x0000004100047824 */ /* 0x040fe200078e02ff */
[----:B------:R-:W-:Y:S01]  /*0090*/  BSSY.RECONVERGENT B0, `(.L_x_8) ;  /* 0x0000019000007945 */ /* 0x000fe20003800200 */
[----:B------:R-:W-:Y:S01]  /*00a0*/  IMAD.SHL.U32 R5, R0, 0x20, RZ ;  /* 0x0000002000057824 */ /* 0x000fe200078e00ff */
[----:B------:R-:W0:Y:S01]  /*00b0*/  LDCU.64 UR4, c[0x0][0x358] ;  /* 0x00006b00ff0477ac */ /* 0x000e220008000a00 */
[----:B------:R-:W-:Y:S01]  /*00c0*/  IMAD.MOV.U32 R6, RZ, RZ, RZ ;  /* 0x000000ffff067224 */ /* 0x000fe200078e00ff */
[----:B------:R-:W-:Y:S02]  /*00d0*/  SHF.R.S32.HI R8, RZ, 0x1f, R4 ;  /* 0x0000001fff087819 */ /* 0x000fe40000011404 */
[----:B------:R-:W-:Y:S01]  /*00e0*/  SHF.R.S32.HI R9, RZ, 0x1f, R5 ;  /* 0x0000001fff097819 */ /* 0x000fe20000011405 */
[----:B------:R-:W1:Y:S01]  /*00f0*/  LDCU.64 UR6, c[0x0][0x388] ;  /* 0x00007100ff0677ac */ /* 0x000e620008000a00 */
[----:B------:R-:W2:Y:S05]  /*0100*/  LDCU.64 UR8, c[0x0][0x380] ;  /* 0x00007000ff0877ac */ /* 0x000eaa0008000a00 */
.L_x_11:
[----:B-1----:R-:W-:-:S04]  /*0110*/  IADD3 R2, P0, P1, R6, UR6, R5 ;  /* 0x0000000606027c10 */ /* 0x002fc8000f91e005 */
[----:B------:R-:W-:-:S05]  /*0120*/  IADD3.X R3, PT, PT, RZ, UR7, R9, P0, P1 ;  /* 0x00000007ff037c10 */ /* 0x000fca00087e2409 */
[----:B0-----:R-:W3:Y:S01]  /*0130*/  LDG.E.U8 R2, desc[UR4][R2.64] ;  /* 0x0000000402027981 */ /* 0x001ee2000c1e1100 */
[----:B------:R-:W-:Y:S01]  /*0140*/  BSSY.RECONVERGENT B1, `(.L_x_9) ;  /* 0x000000a000017945 */ /* 0x000fe20003800200 */
[----:B------:R-:W-:Y:S01]  /*0150*/  ISETP.LT.U32.AND P0, PT, R6, 0x1f, PT ;  /* 0x0000001f0600780c */ /* 0x000fe20003f01070 */
[----:B------:R-:W-:Y:S01]  /*0160*/  IMAD.MOV.U32 R7, RZ, RZ, 0x1 ;  /* 0x00000001ff077424 */ /* 0x000fe200078e00ff */
[----:B---3--:R-:W-:-:S13]  /*0170*/  ISETP.NE.AND P1, PT, R2, RZ, PT ;  /* 0x000000ff0200720c */ /* 0x008fda0003f25270 */
[----:B------:R-:W-:Y:S05]  /*0180*/  @P1 BRA `(.L_x_10) ;  /* 0x0000000000141947 */ /* 0x000fea0003800000 */
[----:B--2---:R-:W-:-:S04]  /*0190*/  IADD3 R2, P1, P2, R6, UR8, R4 ;  /* 0x0000000806027c10 */ /* 0x004fc8000fa3e004 */
[----:B------:R-:W-:-:S05]  /*01a0*/  IADD3.X R3, PT, PT, RZ, UR9, R8, P1, P2 ;  /* 0x00000009ff037c10 */ /* 0x000fca0008fe4408 */
[----:B------:R-:W2:Y:S02]  /*01b0*/  LDG.E.U8 R2, desc[UR4][R2.64] ;  /* 0x0000000402027981 */ /* 0x000ea4000c1e1100 */
[----:B--2---:R-:W-:-:S04]  /*01c0*/  ISETP.NE.AND P1, PT, R2, RZ, PT ;  /* 0x000000ff0200720c */ /* 0x004fc80003f25270 */
[----:B------:R-:W-:-:S09]  /*01d0*/  SEL R7, RZ, 0x1, !P1 ;  /* 0x00000001ff077807 */ /* 0x000fd20004800000 */
.L_x_10:
[----:B--2---:R-:W-:Y:S05]  /*01e0*/  BSYNC.RECONVERGENT B1 ;  /* 0x0000000000017941 */ /* 0x004fea0003800200 */
.L_x_9:
[----:B------:R-:W-:Y:S01]  /*01f0*/  LOP3.LUT P1, RZ, R7, 0xff, RZ, 0xc0, !PT ;  /* 0x000000ff07ff7812 */ /* 0x000fe2000782c0ff */
[----:B------:R-:W-:-:S12]  /*0200*/  VIADD R6, R6, 0x1 ;  /* 0x0000000106067836 */ /* 0x000fd80000000000 */
[----:B------:R-:W-:Y:S05]  /*0210*/  @P1 BRA P0, `(.L_x_11) ;  /* 0xfffffffc00bc1947 */ /* 0x000fea000003ffff */
[----:B------:R-:W-:Y:S05]  /*0220*/  BSYNC.RECONVERGENT B0 ;  /* 0x0000000000007941 */ /* 0x000fea0003800200 */
.L_x_8:
[----:B------:R-:W0:Y:S02]  /*0230*/  LDCU.64 UR10, c[0x0][0x398] ;  /* 0x00007300ff0a77ac */ /* 0x000e240008000a00 */
[----:B0-----:R-:W-:-:S04]  /*0240*/  IADD3 R2, P0, PT, R0, UR10, RZ ;  /* 0x0000000a00027c10 */ /* 0x001fc8000ff1e0ff */
[----:B------:R-:W-:-:S05]  /*0250*/  LEA.HI.X.SX32 R3, R0, UR11, 0x1, P0 ;  /* 0x0000000b00037c11 */ /* 0x000fca00080f0eff */
[----:B------:R-:W-:Y:S01]  /*0260*/  STG.E.U8 desc[UR4][R2.64], R7 ;  /* 0x0000000702007986 */ /* 0x000fe2000c101104 */
[----:B------:R-:W-:Y:S05]  /*0270*/  EXIT ;  /* 0x000000000000794d */ /* 0x000fea0003800000 */
.L_x_12:
        /* <DEDUP_REMOVED lines=16> */
.L_x_83:


//--------------------- .text._Z16keccak256_kernelPhPiS_i --------------------------
	.section	.text._Z16keccak256_kernelPhPiS_i,"ax",@progbits
	.align	128
        .global         _Z16keccak256_kernelPhPiS_i
        .type           _Z16keccak256_kernelPhPiS_i,@function
        .size           _Z16keccak256_kernelPhPiS_i,(.L_x_84 - _Z16keccak256_kernelPhPiS_i)
        .other          _Z16keccak256_kernelPhPiS_i,@"STO_CUDA_ENTRY STV_DEFAULT"
_Z16keccak256_kernelPhPiS_i:
.text._Z16keccak256_kernelPhPiS_i:
        /* <DEDUP_REMOVED lines=11> */
[----:B------:R-:W-:Y:S01]  /*00b0*/  IMAD.MOV.U32 R4, RZ, RZ, RZ ;  /* 0x000000ffff047224 */ /* 0x000fe200078e00ff */
[----:B------:R-:W2:Y:S01]  /*00c0*/  LDCU.64 UR10, c[0x0][0x380] ;  /* 0x00007000ff0a77ac */ /* 0x000ea20008000a00 */
[----:B0-----:R-:W-:-:S05]  /*00d0*/  IMAD.WIDE R2, R5, 0x4, R2 ;  /* 0x0000000405027825 */ /* 0x001fca00078e0202 */
[----:B-1----:R0:W3:Y:S01]  /*00e0*/  LDG.E R9, desc[UR6][R2.64] ;  /* 0x0000000602097981 */ /* 0x0020e2000c1e1900 */
[----:B------:R-:W-:Y:S01]  /*00f0*/  BSSY.RECONVERGENT B1, `(.L_x_13) ;  /* 0x000032b000017945 */ /* 0x000fe20003800200 */
[----:B------:R-:W-:Y:S01]  /*0100*/  IMAD.MOV.U32 R0, RZ, RZ, RZ ;  /* 0x000000ffff007224 */ /* 0x000fe200078e00ff */
[----:B------:R-:W-:Y:S02]  /*0110*/  CS2R R12, SRZ ;  /* 0x00000000000c7805 */ /* 0x000fe4000001ff00 */
[----:B------:R-:W-:Y:S01]  /*0120*/  CS2R R16, SRZ ;  /* 0x0000000000107805 */ /* 0x000fe2000001ff00 */
[----:B------:R-:W-:Y:S01]  /*0130*/  IMAD.MOV.U32 R15, RZ, RZ, RZ ;  /* 0x000000ffff0f7224 */ /* 0x000fe200078e00ff */
[----:B------:R-:W-:Y:S01]  /*0140*/  CS2R R18, SRZ ;  /* 0x0000000000127805 */ /* 0x000fe2000001ff00 */
[----:B------:R-:W-:Y:S01]  /*0150*/  IMAD.MOV.U32 R7, RZ, RZ, RZ ;  /* 0x000000ffff077224 */ /* 0x000fe200078e00ff */
[----:B------:R-:W-:Y:S02]  /*0160*/  CS2R R44, SRZ ;  /* 0x00000000002c7805 */ /* 0x000fe4000001ff00 */
[----:B------:R-:W-:-:S02]  /*0170*/  CS2R R42, SRZ ;  /* 0x00000000002a7805 */ /* 0x000fc4000001ff00 */
[----:B------:R-:W-:Y:S02]  /*0180*/  CS2R R46, SRZ ;  /* 0x00000000002e7805 */ /* 0x000fe4000001ff00 */
[----:B------:R-:W-:Y:S01]  /*0190*/  CS2R R28, SRZ ;  /* 0x00000000001c7805 */ /* 0x000fe2000001ff00 */
[----:B------:R-:W-:Y:S01]  /*01a0*/  IMAD.MOV.U32 R60, RZ, RZ, RZ ;  /* 0x000000ffff3c7224 */ /* 0x000fe200078e00ff */
[----:B------:R-:W-:Y:S02]  /*01b0*/  CS2R R26, SRZ ;  /* 0x00000000001a7805 */ /* 0x000fe4000001ff00 */
[----:B------:R-:W-:Y:S02]  /*01c0*/  CS2R R24, SRZ ;  /* 0x0000000000187805 */ /* 0x000fe4000001ff00 */
[----:B------:R-:W-:Y:S02]  /*01d0*/  CS2R R22, SRZ ;  /* 0x0000000000167805 */ /* 0x000fe4000001ff00 */
[----:B------:R-:W-:-:S02]  /*01e0*/  CS2R R20, SRZ ;  /* 0x0000000000147805 */ /* 0x000fc4000001ff00 */
[----:B------:R-:W-:Y:S02]  /*01f0*/  CS2R R52, SRZ ;  /* 0x0000000000347805 */ /* 0x000fe4000001ff00 */
[----:B------:R-:W-:Y:S02]  /*0200*/  CS2R R56, SRZ ;  /* 0x0000000000387805 */ /* 0x000fe4000001ff00 */
[----:B------:R-:W-:Y:S02]  /*0210*/  CS2R R54, SRZ ;  /* 0x0000000000367805 */ /* 0x000fe4000001ff00 */
[----:B------:R-:W-:Y:S02]  /*0220*/  CS2R R62, SRZ ;  /* 0x00000000003e7805 */ /* 0x000fe4000001ff00 */
[----:B------:R-:W-:Y:S02]  /*0230*/  CS2R R50, SRZ ;  /* 0x0000000000327805 */ /* 0x000fe4000001ff00 */
[----:B------:R-:W-:-:S02]  /*0240*/  CS2R R64, SRZ ;  /* 0x0000000000407805 */ /* 0x000fc4000001ff00 */
[----:B0-----:R-:W-:Y:S02]  /*0250*/  CS2R R2, SRZ ;  /* 0x0000000000027805 */ /* 0x001fe4000001ff00 */
[----:B------:R-:W-:Y:S02]  /*0260*/  CS2R R58, SRZ ;  /* 0x00000000003a7805 */ /* 0x000fe4000001ff00 */
[----:B------:R-:W-:Y:S02]  /*0270*/  CS2R R40, SRZ ;  /* 0x0000000000287805 */ /* 0x000fe4000001ff00 */
[----:B------:R-:W-:Y:S02]  /*0280*/  CS2R R48, SRZ ;  /* 0x0000000000307805 */ /* 0x000fe4000001ff00 */
[----:B---3--:R-:W-:-:S13]  /*0290*/  ISETP.GE.AND P0, PT, R9, 0x88, PT ;  /* 0x000000880900780c */ /* 0x008fda0003f06270 */
[----:B--2---:R-:W-:Y:S05]  /*02a0*/  @!P0 BRA `(.L_x_14) ;  /* 0x00000030003c8947 */ /* 0x004fea0003800000 */
[----:B------:R-:W-:Y:S01]  /*02b0*/  BSSY.RECONVERGENT B0, `(.L_x_14) ;  /* 0x000030e000007945 */ /* 0x000fe20003800200 */
[----:B------:R-:W-:Y:S02]  /*02c0*/  IMAD.MOV.U32 R4, RZ, RZ, RZ ;  /* 0x000000ffff047224 */ /* 0x000fe400078e00ff */
[----:B------:R-:W-:Y:S02]  /*02d0*/  IMAD.MOV.U32 R0, RZ, RZ, RZ ;  /* 0x000000ffff007224 */ /* 0x000fe400078e00ff */
[----:B------:R-:W-:-:S07]  /*02e0*/  IMAD.MOV.U32 R12, RZ, RZ, RZ ;  /* 0x000000ffff0c7224 */ /* 0x000fce00078e00ff */
.L_x_67:
[CC--:B------:R-:W-:Y:S01]  /*02f0*/  ISETP.GE.AND P4, PT, R4.reuse, R9.reuse, PT ;  /* 0x000000090400720c */ /* 0x0c0fe20003f86270 */
[C---:B------:R-:W-:Y:S01]  /*0300*/  VIADD R6, R4.reuse, 0x8 ;  /* 0x0000000804067836 */ /* 0x040fe20000000000 */
[----:B------:R-:W-:Y:S01]  /*0310*/  BSSY.RECONVERGENT B2, `(.L_x_15) ;  /* 0x0000029000027945 */ /* 0x000fe20003800200 */
[C---:B------:R-:W-:Y:S02]  /*0320*/  VIADD R10, R4.reuse, 0x18 ;  /* 0x00000018040a7836 */ /* 0x040fe40000000000 */
[----:B------:R-:W-:Y:S01]  /*0330*/  VIADD R8, R4, 0x10 ;  /* 0x0000001004087836 */ /* 0x000fe20000000000 */
[-C--:B------:R-:W-:Y:S01]  /*0340*/  ISETP.GE.AND P1, PT, R6, R9.reuse, PT ;  /* 0x000000090600720c */ /* 0x080fe20003f26270 */
[----:B------:R-:W-:Y:S01]  /*0350*/  VIADD R6, R4, 0x20 ;  /* 0x0000002004067836 */ /* 0x000fe20000000000 */
[-C--:B------:R-:W-:Y:S01]  /*0360*/  ISETP.GE.AND P3, PT, R10, R9.reuse, PT ;  /* 0x000000090a00720c */ /* 0x080fe20003f66270 */
[----:B------:R-:W-:Y:S01]  /*0370*/  IMAD.MOV.U32 R10, RZ, RZ, RZ ;  /* 0x000000ffff0a7224 */ /* 0x000fe200078e00ff */
[-C--:B------:R-:W-:Y:S01]  /*0380*/  ISETP.GE.AND P0, PT, R8, R9.reuse, PT ;  /* 0x000000090800720c */ /* 0x080fe20003f06270 */
[----:B------:R-:W-:Y:S01]  /*0390*/  IMAD.MOV.U32 R5, RZ, RZ, RZ ;  /* 0x000000ffff057224 */ /* 0x000fe200078e00ff */
[----:B------:R-:W-:Y:S01]  /*03a0*/  ISETP.GE.AND P2, PT, R6, R9, PT ;  /* 0x000000090600720c */ /* 0x000fe20003f46270 */
[----:B------:R-:W-:-:S12]  /*03b0*/  @P4 BRA `(.L_x_16) ;  /* 0x0000000000784947 */ /* 0x000fd80003800000 */
[----:B------:R-:W0:Y:S01]  /*03c0*/  S2R R6, SR_TID.X ;  /* 0x0000000000067919 */ /* 0x000e220000002100 */
[----:B------:R-:W0:Y:S01]  /*03d0*/  S2UR UR8, SR_CTAID.X ;  /* 0x00000000000879c3 */ /* 0x000e220000002500 */
[----:B------:R-:W1:Y:S01]  /*03e0*/  LDCU.64 UR4, c[0x0][0x380] ;  /* 0x00007000ff0477ac */ /* 0x000e620008000a00 */
[----:B------:R-:W-:Y:S02]  /*03f0*/  IMAD.MOV.U32 R8, RZ, RZ, 0x1 ;  /* 0x00000001ff087424 */ /* 0x000fe400078e00ff */
[----:B------:R-:W-:-:S04]  /*0400*/  IMAD.MOV.U32 R14, RZ, RZ, R4 ;  /* 0x000000ffff0e7224 */ /* 0x000fc800078e0004 */
[----:B------:R-:W0:Y:S02]  /*0410*/  LDC R5, c[0x0][0x360] ;  /* 0x0000d800ff057b82 */ /* 0x000e240000000800 */
[----:B0-----:R-:W-:Y:S02]  /*0420*/  IMAD R5, R5, UR8, R6 ;  /* 0x0000000805057c24 */ /* 0x001fe4000f8e0206 */
[----:B------:R-:W-:Y:S02]  /*0430*/  IMAD.MOV.U32 R6, RZ, RZ, RZ ;  /* 0x000000ffff067224 */ /* 0x000fe400078e00ff */
[----:B------:R-:W-:-:S05]  /*0440*/  IMAD.SHL.U32 R5, R5, 0x100, RZ ;  /* 0x0000010005057824 */ /* 0x000fca00078e00ff */
[--C-:B------:R-:W-:Y:S02]  /*0450*/  SHF.R.S32.HI R10, RZ, 0x1f, R5.reuse ;  /* 0x0000001fff0a7819 */ /* 0x100fe40000011405 */
[----:B-1----:R-:W-:Y:S01]  /*0460*/  IADD3 R11, P4, P5, R4, UR4, R5 ;  /* 0x00000004040b7c10 */ /* 0x002fe2000fd9e005 */
[----:B------:R-:W-:-:S03]  /*0470*/  IMAD.MOV.U32 R5, RZ, RZ, RZ ;  /* 0x000000ffff057224 */ /* 0x000fc600078e00ff */
[----:B------:R-:W-:Y:S01]  /*0480*/  IADD3.X R34, PT, PT, RZ, UR5, R10, P4, P5 ;  /* 0x00000005ff227c10 */ /* 0x000fe2000a7ea40a */
[----:B------:R-:W-:-:S08]  /*0490*/  IMAD.MOV.U32 R10, RZ, RZ, RZ ;  /* 0x000000ffff0a7224 */ /* 0x000fd000078e00ff */
.L_x_17:
[----:B------:R-:W-:Y:S02]  /*04a0*/  IMAD.MOV.U32 R31, RZ, RZ, R34 ;  /* 0x000000ffff1f7224 */ /* 0x000fe400078e0022 */
[----:B------:R-:W-:-:S05]  /*04b0*/  IMAD.MOV.U32 R30, RZ, RZ, R11 ;  /* 0x000000ffff1e7224 */ /* 0x000fca00078e000b */
[----:B------:R-:W2:Y:S01]  /*04c0*/  LDG.E.U8 R31, desc[UR6][R30.64] ;  /* 0x000000061e1f7981 */ /* 0x000ea2000c1e1100 */
[----:B------:R-:W-:Y:S01]  /*04d0*/  VIADD R32, R8, 0xffffffff ;  /* 0xffffffff08207836 */ /* 0x000fe20000000000 */
[----:B------:R-:W-:Y:S01]  /*04e0*/  IADD3 R11, P5, PT, R11, 0x1, RZ ;  /* 0x000000010b0b7810 */ /* 0x000fe20007fbe0ff */
[----:B------:R-:W-:Y:S02]  /*04f0*/  VIADD R14, R14, 0x1 ;  /* 0x000000010e0e7836 */ /* 0x000fe40000000000 */
[----:B------:R-:W-:Y:S01]  /*0500*/  VIADD R8, R8, 0x1 ;  /* 0x0000000108087836 */ /* 0x000fe20000000000 */
[----:B------:R-:W-:Y:S01]  /*0510*/  ISETP.GE.U32.AND P4, PT, R32, 0x7, PT ;  /* 0x000000072000780c */ /* 0x000fe20003f86070 */
[----:B------:R-:W-:Y:S01]  /*0520*/  IMAD.X R34, RZ, RZ, R34, P5 ;  /* 0x000000ffff227224 */ /* 0x000fe200028e0622 */
[----:B------:R-:W-:Y:S02]  /*0530*/  ISETP.LT.AND P6, PT, R14, R9, PT ;  /* 0x000000090e00720c */ /* 0x000fe40003fc1270 */
[----:B--2---:R-:W-:-:S02]  /*0540*/  SHF.L.U32 R33, R31, R6, RZ ;  /* 0x000000061f217219 */ /* 0x004fc400000006ff */
[----:B------:R-:W-:Y:S01]  /*0550*/  SHF.L.U64.HI R32, R31, R6, RZ ;  /* 0x000000061f207219 */ /* 0x000fe200000102ff */
[----:B------:R-:W-:Y:S01]  /*0560*/  VIADD R6, R6, 0x8 ;  /* 0x0000000806067836 */ /* 0x000fe20000000000 */
[----:B------:R-:W-:Y:S02]  /*0570*/  LOP3.LUT R10, R33, R10, RZ, 0xfc, !PT ;  /* 0x0000000a210a7212 */ /* 0x000fe400078efcff */
[----:B------:R-:W-:-:S05]  /*0580*/  LOP3.LUT R5, R32, R5, RZ, 0xfc, !PT ;  /* 0x0000000520057212 */ /* 0x000fca00078efcff */
[----:B------:R-:W-:Y:S05]  /*0590*/  @!P4 BRA P6, `(.L_x_17) ;  /* 0xfffffffc00c0c947 */ /* 0x000fea000303ffff */
.L_x_16:
[----:B------:R-:W-:Y:S05]  /*05a0*/  BSYNC.RECONVERGENT B2 ;  /* 0x0000000000027941 */ /* 0x000fea0003800200 */
.L_x_15:
[----:B------:R-:W-:Y:S01]  /*05b0*/  BSSY.RECONVERGENT B2, `(.L_x_18) ;  /* 0x000001d000027945 */ /* 0x000fe20003800200 */
[----:B------:R-:W-:Y:S02]  /*05c0*/  IMAD.MOV.U32 R8, RZ, RZ, RZ ;  /* 0x000000ffff087224 */ /* 0x000fe400078e00ff */
[----:B------:R-:W-:Y:S01]  /*05d0*/  IMAD.MOV.U32 R11, RZ, RZ, RZ ;  /* 0x000000ffff0b7224 */ /* 0x000fe200078e00ff */
[----:B------:R-:W-:Y:S06]  /*05e0*/  @P1 BRA `(.L_x_19) ;  /* 0x0000000000641947 */ /* 0x000fec0003800000 */
[----:B------:R-:W0:Y:S01]  /*05f0*/  S2R R6, SR_CTAID.X ;  /* 0x0000000000067919 */ /* 0x000e220000002500 */
[----:B------:R-:W-:Y:S02]  /*0600*/  IMAD.MOV.U32 R8, RZ, RZ, RZ ;  /* 0x000000ffff087224 */ /* 0x000fe400078e00ff */
[----:B------:R-:W-:Y:S01]  /*0610*/  IMAD.MOV.U32 R11, RZ, RZ, RZ ;  /* 0x000000ffff0b7224 */ /* 0x000fe200078e00ff */
[----:B------:R-:W1:Y:S01]  /*0620*/  S2R R35, SR_TID.X ;  /* 0x0000000000237919 */ /* 0x000e620000002100 */
[----:B------:R-:W-:-:S07]  /*0630*/  IMAD.MOV.U32 R33, RZ, RZ, RZ ;  /* 0x000000ffff217224 */ /* 0x000fce00078e00ff */
.L_x_20:
[----:B------:R-:W0:Y:S01]  /*0640*/  LDCU UR4, c[0x0][0x360] ;  /* 0x00006c00ff0477ac */ /* 0x000e220008000800 */
[----:B------:R-:W-:Y:S01]  /*0650*/  IADD3 R31, P1, PT, R33, R4, RZ ;  /* 0x00000004211f7210 */ /* 0x000fe20007f3e0ff */
[----:B01----:R-:W-:-:S04]  /*0660*/  IMAD R14, R6, UR4, R35 ;  /* 0x00000004060e7c24 */ /* 0x003fc8000f8e0223 */
[----:B------:R-:W-:-:S05]  /*0670*/  IMAD.SHL.U32 R14, R14, 0x100, RZ ;  /* 0x000001000e0e7824 */ /* 0x000fca00078e00ff */
[--C-:B------:R-:W-:Y:S01]  /*0680*/  IADD3 R30, P4, P5, R31, UR10, R14.reuse ;  /* 0x0000000a1f1e7c10 */ /* 0x100fe2000fd9e00e */
[----:B------:R-:W-:Y:S01]  /*0690*/  IMAD.X R31, RZ, RZ, RZ, P1 ;  /* 0x000000ffff1f7224 */ /* 0x000fe200008e06ff */
[----:B------:R-:W-:-:S04]  /*06a0*/  SHF.R.S32.HI R14, RZ, 0x1f, R14 ;  /* 0x0000001fff0e7819 */ /* 0x000fc8000001140e */
[----:B------:R-:W-:-:S05]  /*06b0*/  IADD3.X R31, PT, PT, R31, UR11, R14, P4, P5 ;  /* 0x0000000b1f1f7c10 */ /* 0x000fca000a7ea40e */
[----:B------:R-:W2:Y:S01]  /*06c0*/  LDG.E.U8 R30, desc[UR6][R30.64+0x8] ;  /* 0x000008061e1e7981 */ /* 0x000ea2000c1e1100 */
[C---:B------:R-:W-:Y:S02]  /*06d0*/  IMAD.SHL.U32 R37, R33.reuse, 0x8, RZ ;  /* 0x0000000821257824 */ /* 0x040fe400078e00ff */
[----:B------:R-:W-:Y:S02]  /*06e0*/  IMAD.MOV.U32 R14, RZ, RZ, R33 ;  /* 0x000000ffff0e7224 */ /* 0x000fe400078e0021 */
[----:B------:R-:W-:-:S03]  /*06f0*/  VIADD R33, R33, 0x1 ;  /* 0x0000000121217836 */ /* 0x000fc60000000000 */
[----:B------:R-:W-:Y:S02]  /*0700*/  ISETP.LT.U32.AND P4, PT, R14, 0x7, PT ;  /* 0x000000070e00780c */ /* 0x000fe40003f81070 */
[----:B------:R-:W-:-:S04]  /*0710*/  IADD3 R14, PT, PT, R4, 0x8, R33 ;  /* 0x00000008040e7810 */ /* 0x000fc80007ffe021 */
[----:B------:R-:W-:Y:S02]  /*0720*/  ISETP.GE.AND P1, PT, R14, R9, PT ;  /* 0x000000090e00720c */ /* 0x000fe40003f26270 */
[CC--:B--2---:R-:W-:Y:S02]  /*0730*/  SHF.L.U64.HI R32, R30.reuse, R37.reuse, RZ ;  /* 0x000000251e207219 */ /* 0x0c4fe400000102ff */
[----:B------:R-:W-:Y:S02]  /*0740*/  SHF.L.U32 R37, R30, R37, RZ ;  /* 0x000000251e257219 */ /* 0x000fe400000006ff */
[----:B------:R-:W-:Y:S02]  /*0750*/  LOP3.LUT R11, R32, R11, RZ, 0xfc, !PT ;  /* 0x0000000b200b7212 */ /* 0x000fe400078efcff */
[----:B------:R-:W-:-:S05]  /*0760*/  LOP3.LUT R8, R37, R8, RZ, 0xfc, !PT ;  /* 0x0000000825087212 */ /* 0x000fca00078efcff */
[----:B------:R-:W-:Y:S05]  /*0770*/  @!P1 BRA P4, `(.L_x_20) ;  /* 0xfffffffc00b09947 */ /* 0x000fea000203ffff */
.L_x_19:
[----:B------:R-:W-:Y:S05]  /*0780*/  BSYNC.RECONVERGENT B2 ;  /* 0x0000000000027941 */ /* 0x000fea0003800200 */
.L_x_18:
[----:B------:R-:W-:Y:S01]  /*0790*/  BSSY.RECONVERGENT B2, `(.L_x_21) ;  /* 0x0000020000027945 */ /* 0x000fe20003800200 */
[----:B------:R-:W-:Y:S01]  /*07a0*/  LOP3.LUT R65, R65, R8, RZ, 0x3c, !PT ;  /* 0x0000000841417212 */ /* 0x000fe200078e3cff */
[----:B------:R-:W-:Y:S01]  /*07b0*/  IMAD.MOV.U32 R35, RZ, RZ, RZ ;  /* 0x000000ffff237224 */ /* 0x000fe200078e00ff */
[----:B------:R-:W-:Y:S01]  /*07c0*/  LOP3.LUT R48, R48, R11, RZ, 0x3c, !PT ;  /* 0x0000000b30307212 */ /* 0x000fe200078e3cff */
[----:B------:R-:W-:Y:S01]  /*07d0*/  IMAD.MOV.U32 R6, RZ, RZ, RZ ;  /* 0x000000ffff067224 */ /* 0x000fe200078e00ff */
[----:B------:R-:W-:Y:S06]  /*07e0*/  @P0 BRA `(.L_x_22) ;  /* 0x0000000000680947 */ /* 0x000fec0003800000 */
[----:B------:R-:W0:Y:S01]  /*07f0*/  S2R R8, SR_CTAID.X ;  /* 0x0000000000087919 */ /* 0x000e220000002500 */
[----:B------:R-:W-:Y:S02]  /*0800*/  IMAD.MOV.U32 R35, RZ, RZ, RZ ;  /* 0x000000ffff237224 */ /* 0x000fe400078e00ff */
[----:B------:R-:W-:Y:S01]  /*0810*/  IMAD.MOV.U32 R6, RZ, RZ, RZ ;  /* 0x000000ffff067224 */ /* 0x000fe200078e00ff */
[----:B------:R-:W1:Y:S01]  /*0820*/  S2R R33, SR_TID.X ;  /* 0x0000000000217919 */ /* 0x000e620000002100 */
[----:B------:R-:W-:-:S07]  /*0830*/  IMAD.MOV.U32 R11, RZ, RZ, RZ ;  /* 0x000000ffff0b7224 */ /* 0x000fce00078e00ff */
.L_x_23:
[----:B------:R-:W0:Y:S01]  /*0840*/  LDCU UR4, c[0x0][0x360] ;  /* 0x00006c00ff0477ac */ /* 0x000e220008000800 */
[----:B------:R-:W-:Y:S01]  /*0850*/  IADD3 R31, P0, PT, R11, R4, RZ ;  /* 0x000000040b1f7210 */ /* 0x000fe20007f1e0ff */
[----:B------:R-:W2:Y:S01]  /*0860*/  LDCU.64 UR8, c[0x0][0x380] ;  /* 0x00007000ff0877ac */ /* 0x000ea20008000a00 */
[----:B01----:R-:W-:-:S04]  /*0870*/  IMAD R14, R8, UR4, R33 ;  /* 0x00000004080e7c24 */ /* 0x003fc8000f8e0221 */
[----:B------:R-:W-:-:S05]  /*0880*/  IMAD.SHL.U32 R14, R14, 0x100, RZ ;  /* 0x000001000e0e7824 */ /* 0x000fca00078e00ff */
[--C-:B--2---:R-:W-:Y:S01]  /*0890*/  IADD3 R30, P1, P4, R31, UR8, R14.reuse ;  /* 0x000000081f1e7c10 */ /* 0x104fe2000fc3e00e */
        /* <DEDUP_REMOVED lines=15> */
.L_x_22:
[----:B------:R-:W-:Y:S05]  /*0990*/  BSYNC.RECONVERGENT B2 ;  /* 0x0000000000027941 */ /* 0x000fea0003800200 */
.L_x_21:
[C---:B------:R-:W-:Y:S01]  /*09a0*/  VIADD R14, R4.reuse, 0x30 ;  /* 0x00000030040e7836 */ /* 0x040fe20000000000 */
[----:B------:R-:W-:Y:S01]  /*09b0*/  BSSY.RECONVERGENT B2, `(.L_x_24) ;  /* 0x0000025000027945 */ /* 0x000fe20003800200 */
[C---:B------:R-:W-:Y:S01]  /*09c0*/  VIADD R8, R4.reuse, 0x28 ;  /* 0x0000002804087836 */ /* 0x040fe20000000000 */
[----:B------:R-:W-:Y:S01]  /*09d0*/  LOP3.LUT R49, R49, R6, RZ, 0x3c, !PT ;  /* 0x0000000631317212 */ /* 0x000fe200078e3cff */
[----:B------:R-:W-:Y:S01]  /*09e0*/  VIADD R30, R4, 0x38 ;  /* 0x00000038041e7836 */ /* 0x000fe20000000000 */
[-C--:B------:R-:W-:Y:S01]  /*09f0*/  ISETP.GE.AND P1, PT, R14, R9.reuse, PT ;  /* 0x000000090e00720c */ /* 0x080fe20003f26270 */
[----:B------:R-:W-:Y:S01]  /*0a00*/  IMAD.MOV.U32 R14, RZ, RZ, RZ ;  /* 0x000000ffff0e7224 */ /* 0x000fe200078e00ff */
[-C--:B------:R-:W-:Y:S01]  /*0a10*/  ISETP.GE.AND P4, PT, R8, R9.reuse, PT ;  /* 0x000000090800720c */ /* 0x080fe20003f86270 */
[----:B------:R-:W-:Y:S01]  /*0a20*/  IMAD.MOV.U32 R6, RZ, RZ, RZ ;  /* 0x000000ffff067224 */ /* 0x000fe200078e00ff */
[----:B------:R-:W-:Y:S02]  /*0a30*/  ISETP.GE.AND P0, PT, R30, R9, PT ;  /* 0x000000091e00720c */ /* 0x000fe40003f06270 */
[----:B------:R-:W-:Y:S01]  /*0a40*/  LOP3.LUT R40, R40, R35, RZ, 0x3c, !PT ;  /* 0x0000002328287212 */ /* 0x000fe200078e3cff */
[----:B------:R-:W-:Y:S10]  /*0a50*/  @P3 BRA `(.L_x_25) ;  /* 0x0000000000683947 */ /* 0x000ff40003800000 */
[----:B------:R-:W0:Y:S01]  /*0a60*/  S2R R8, SR_CTAID.X ;  /* 0x0000000000087919 */ /* 0x000e220000002500 */
[----:B------:R-:W-:Y:S02]  /*0a70*/  IMAD.MOV.U32 R14, RZ, RZ, RZ ;  /* 0x000000ffff0e7224 */ /* 0x000fe400078e00ff */
[----:B------:R-:W-:Y:S01]  /*0a80*/  IMAD.MOV.U32 R6, RZ, RZ, RZ ;  /* 0x000000ffff067224 */ /* 0x000fe200078e00ff */
[----:B------:R-:W1:Y:S01]  /*0a90*/  S2R R33, SR_TID.X ;  /* 0x0000000000217919 */ /* 0x000e620000002100 */
[----:B------:R-:W-:-:S07]  /*0aa0*/  IMAD.MOV.U32 R11, RZ, RZ, RZ ;  /* 0x000000ffff0b7224 */ /* 0x000fce00078e00ff */
.L_x_26:
[----:B------:R-:W0:Y:S01]  /*0ab0*/  LDCU UR4, c[0x0][0x360] ;  /* 0x00006c00ff0477ac */ /* 0x000e220008000800 */
[----:B------:R-:W2:Y:S01]  /*0ac0*/  LDCU.64 UR8, c[0x0][0x380] ;  /* 0x00007000ff0877ac */ /* 0x000ea20008000a00 */
[----:B01----:R-:W-:-:S04]  /*0ad0*/  IMAD R30, R8, UR4, R33 ;  /* 0x00000004081e7c24 */ /* 0x003fc8000f8e0221 */
[----:B------:R-:W-:Y:S01]  /*0ae0*/  IMAD.SHL.U32 R31, R30, 0x100, RZ ;  /* 0x000001001e1f7824 */ /* 0x000fe200078e00ff */
[----:B------:R-:W-:-:S04]  /*0af0*/  IADD3 R30, P3, PT, R11, R4, RZ ;  /* 0x000000040b1e7210 */ /* 0x000fc80007f7e0ff */
        /* <DEDUP_REMOVED lines=16> */
.L_x_25:
[----:B------:R-:W-:Y:S05]  /*0c00*/  BSYNC.RECONVERGENT B2 ;  /* 0x0000000000027941 */ /* 0x000fea0003800200 */
.L_x_24:
        /* <DEDUP_REMOVED lines=11> */
.L_x_29:
        /* <DEDUP_REMOVED lines=21> */
.L_x_28:
[----:B------:R-:W-:Y:S05]  /*0e10*/  BSYNC.RECONVERGENT B2 ;  /* 0x0000000000027941 */ /* 0x000fea0003800200 */
.L_x_27:
        /* <DEDUP_REMOVED lines=11> */
.L_x_32:
        /* <DEDUP_REMOVED lines=21> */
.L_x_31:
[----:B------:R-:W-:Y:S05]  /*1020*/  BSYNC.RECONVERGENT B2 ;  /* 0x0000000000027941 */ /* 0x000fea0003800200 */
.L_x_30:
[C---:B------:R-:W-:Y:S01]  /*1030*/  VIADD R6, R4.reuse, 0x40 ;  /* 0x0000004004067836 */ /* 0x040fe20000000000 */
[----:B------:R-:W-:Y:S01]  /*1040*/  BSSY.RECONVERGENT B2, `(.L_x_33) ;  /* 0x0000025000027945 */ /* 0x000fe20003800200 */
[----:B------:R-:W-:Y:S01]  /*1050*/  VIADD R8, R4, 0x48 ;  /* 0x0000004804087836 */ /* 0x000fe20000000000 */
[----:B------:R-:W-:Y:S01]  /*1060*/  LOP3.LUT R58, R58, R37, RZ, 0x3c, !PT ;  /* 0x000000253a3a7212 */ /* 0x000fe200078e3cff */
[----:B------:R-:W-:Y:S01]  /*1070*/  VIADD R14, R4, 0x50 ;  /* 0x00000050040e7836 */ /* 0x000fe20000000000 */
[----:B------:R-:W-:Y:S01]  /*1080*/  LOP3.LUT R54, R54, R11, RZ, 0x3c, !PT ;  /* 0x0000000b36367212 */ /* 0x000fe200078e3cff */
[----:B------:R-:W-:Y:S01]  /*1090*/  IMAD.MOV.U32 R37, RZ, RZ, RZ ;  /* 0x000000ffff257224 */ /* 0x000fe200078e00ff */
[-C--:B------:R-:W-:Y:S01]  /*10a0*/  ISETP.GE.AND P4, PT, R6, R9.reuse, PT ;  /* 0x000000090600720c */ /* 0x080fe20003f86270 */
[----:B------:R-:W-:Y:S01]  /*10b0*/  IMAD.MOV.U32 R11, RZ, RZ, RZ ;  /* 0x000000ffff0b7224 */ /* 0x000fe200078e00ff */
[-C--:B------:R-:W-:Y:S02]  /*10c0*/  ISETP.GE.AND P3, PT, R8, R9.reuse, PT ;  /* 0x000000090800720c */ /* 0x080fe40003f66270 */
[----:B------:R-:W-:Y:S01]  /*10d0*/  ISETP.GE.AND P2, PT, R14, R9, PT ;  /* 0x000000090e00720c */ /* 0x000fe20003f46270 */
[----:B------:R-:W-:-:S12]  /*10e0*/  @P1 BRA `(.L_x_34) ;  /* 0x0000000000681947 */ /* 0x000fd80003800000 */
[----:B------:R-:W0:Y:S01]  /*10f0*/  S2R R6, SR_CTAID.X ;  /* 0x0000000000067919 */ /* 0x000e220000002500 */
[----:B------:R-:W-:Y:S02]  /*1100*/  IMAD.MOV.U32 R37, RZ, RZ, RZ ;  /* 0x000000ffff257224 */ /* 0x000fe400078e00ff */
[----:B------:R-:W-:Y:S01]  /*1110*/  IMAD.MOV.U32 R11, RZ, RZ, RZ ;  /* 0x000000ffff0b7224 */ /* 0x000fe200078e00ff */
[----:B------:R-:W1:Y:S01]  /*1120*/  S2R R35, SR_TID.X ;  /* 0x0000000000237919 */ /* 0x000e620000002100 */
[----:B------:R-:W-:-:S07]  /*1130*/  IMAD.MOV.U32 R33, RZ, RZ, RZ ;  /* 0x000000ffff217224 */ /* 0x000fce00078e00ff */
.L_x_35:
        /* <DEDUP_REMOVED lines=21> */
.L_x_34:
[----:B------:R-:W-:Y:S05]  /*1290*/  BSYNC.RECONVERGENT B2 ;  /* 0x0000000000027941 */ /* 0x000fea0003800200 */
.L_x_33:
        /* <DEDUP_REMOVED lines=11> */
.L_x_38:
        /* <DEDUP_REMOVED lines=21> */
.L_x_37:
[----:B------:R-:W-:Y:S05]  /*14a0*/  BSYNC.RECONVERGENT B2 ;  /* 0x0000000000027941 */ /* 0x000fea0003800200 */
.L_x_36:
        /* <DEDUP_REMOVED lines=11> */
.L_x_41:
        /* <DEDUP_REMOVED lines=21> */
.L_x_40:
[----:B------:R-:W-:Y:S05]  /*16b0*/  BSYNC.RECONVERGENT B2 ;  /* 0x0000000000027941 */ /* 0x000fea0003800200 */
.L_x_39:
        /* <DEDUP_REMOVED lines=17> */
.L_x_44:
        /* <DEDUP_REMOVED lines=21> */
.L_x_43:
[----:B------:R-:W-:Y:S05]  /*1920*/  BSYNC.RECONVERGENT B2 ;  /* 0x0000000000027941 */ /* 0x000fea0003800200 */
.L_x_42:
        /* <DEDUP_REMOVED lines=11> */
.L_x_47:
        /* <DEDUP_REMOVED lines=21> */
.L_x_46:
[----:B------:R-:W-:Y:S05]  /*1b30*/  BSYNC.RECONVERGENT B2 ;  /* 0x0000000000027941 */ /* 0x000fea0003800200 */
.L_x_45:
        /* <DEDUP_REMOVED lines=11> */
.L_x_50:
        /* <DEDUP_REMOVED lines=21> */
.L_x_49:
[----:B------:R-:W-:Y:S05]  /*1d40*/  BSYNC.RECONVERGENT B2 ;  /* 0x0000000000027941 */ /* 0x000fea0003800200 */
.L_x_48:
        /* <DEDUP_REMOVED lines=17> */
.L_x_53:
        /* <DEDUP_REMOVED lines=21> */
.L_x_52:
[----:B------:R-:W-:Y:S05]  /*1fb0*/  BSYNC.RECONVERGENT B2 ;  /* 0x0000000000027941 */ /* 0x000fea0003800200 */
.L_x_51:
        /* <DEDUP_REMOVED lines=11> */
.L_x_56:
        /* <DEDUP_REMOVED lines=21> */
.L_x_55:
[----:B------:R-:W-:Y:S05]  /*21c0*/  BSYNC.RECONVERGENT B2 ;  /* 0x0000000000027941 */ /* 0x000fea0003800200 */
.L_x_54:
        /* <DEDUP_REMOVED lines=11> */
.L_x_59:
        /* <DEDUP_REMOVED lines=21> */
.L_x_58:
[----:B------:R-:W-:Y:S05]  /*23d0*/  BSYNC.RECONVERGENT B2 ;  /* 0x0000000000027941 */ /* 0x000fea0003800200 */
.L_x_57:
        /* <DEDUP_REMOVED lines=11> */
.L_x_62:
        /* <DEDUP_REMOVED lines=21> */
.L_x_61:
[----:B------:R-:W-:Y:S05]  /*25e0*/  BSYNC.RECONVERGENT B2 ;  /* 0x0000000000027941 */ /* 0x000fea0003800200 */
.L_x_60:
        /* <DEDUP_REMOVED lines=11> */
.L_x_65:
        /* <DEDUP_REMOVED lines=21> */
.L_x_64:
[----:B------:R-:W-:Y:S05]  /*27f0*/  BSYNC.RECONVERGENT B2 ;  /* 0x0000000000027941 */ /* 0x000fea0003800200 */
.L_x_63:
[----:B------:R-:W-:Y:S01]  /*2800*/  LOP3.LUT R28, R28, R37, RZ, 0x3c, !PT ;  /* 0x000000251c1c7212 */ /* 0x000fe200078e3cff */
[----:B------:R-:W-:Y:S01]  /*2810*/  UMOV UR4, URZ ;  /* 0x000000ff00047c82 */ /* 0x000fe20008000000 */
[----:B------:R-:W-:-:S07]  /*2820*/  LOP3.LUT R60, R60, R11, RZ, 0x3c, !PT ;  /* 0x0000000b3c3c7212 */ /* 0x000fce00078e3cff */
.L_x_66:
[----:B------:R-:W-:Y:S01]  /*2830*/  LOP3.LUT R14, R24, R23, R59, 0x96, !PT ;  /* 0x00000017180e7212 */ /* 0x000fe200078e963b */
[----:B------:R-:W-:Y:S01]  /*2840*/  UIADD3 UR4, UPT, UPT, UR4, 0x1, URZ ;  /* 0x0000000104047890 */ /* 0x000fe2000fffe0ff */
[----:B------:R-:W-:Y:S02]  /*2850*/  LOP3.LUT R35, R22, R62, R53, 0x96, !PT ;  /* 0x0000003e16237212 */ /* 0x000fe400078e9635 */
[----:B------:R-:W-:Y:S01]  /*2860*/  LOP3.LUT R15, R51, R40, R15, 0x96, !PT ;  /* 0x00000028330f7212 */ /* 0x000fe200078e960f */
[----:B------:R-:W-:Y:S01]  /*2870*/  UISETP.NE.AND UP0, UPT, UR4, 0x18, UPT ;  /* 0x000000180400788c */ /* 0x000fe2000bf05270 */
[----:B------:R-:W-:Y:S02]  /*2880*/  LOP3.LUT R11, R64, R49, R7, 0x96, !PT ;  /* 0x00000031400b7212 */ /* 0x000fe400078e9607 */
[----:B------:R-:W-:Y:S02]  /*2890*/  LOP3.LUT R14, R0, R14, R19, 0x96, !PT ;  /* 0x0000000e000e7212 */ /* 0x000fe400078e9613 */
[----:B------:R-:W-:-:S02]  /*28a0*/  LOP3.LUT R35, R12, R35, R45, 0x96, !PT ;  /* 0x000000230c237212 */ /* 0x000fc400078e962d */
[----:B------:R-:W-:Y:S02]  /*28b0*/  LOP3.LUT R31, R27, R50, R65, 0x96, !PT ;  /* 0x000000321b1f7212 */ /* 0x000fe400078e9641 */
[----:B------:R-:W-:Y:S02]  /*28c0*/  LOP3.LUT R33, R55, R2, R48, 0x96, !PT ;  /* 0x0000000237217212 */ /* 0x000fe400078e9630 */
[----:B------:R-:W-:Y:S02]  /*28d0*/  LOP3.LUT R7, R44, R15, R29, 0x96, !PT ;  /* 0x0000000f2c077212 */ /* 0x000fe400078e961d */
[----:B------:R-:W-:Y:S02]  /*28e0*/  SHF.L.W.U32.HI R32, R35, 0x1, R14 ;  /* 0x0000000123207819 */ /* 0x000fe40000010e0e */
[----:B------:R-:W-:Y:S02]  /*28f0*/  LOP3.LUT R8, R46, R11, R56, 0x96, !PT ;  /* 0x0000000b2e087212 */ /* 0x000fe400078e9638 */
[----:B------:R-:W-:-:S02]  /*2900*/  SHF.L.W.U32.HI R30, R14, 0x1, R35 ;  /* 0x000000010e1e7819 */ /* 0x000fc40000010e23 */
[----:B------:R-:W-:Y:S02]  /*2910*/  LOP3.LUT R31, R31, R28, RZ, 0x3c, !PT ;  /* 0x0000001c1f1f7212 */ /* 0x000fe400078e3cff */
[----:B------:R-:W-:Y:S02]  /*2920*/  LOP3.LUT R34, R33, R60, RZ, 0x3c, !PT ;  /* 0x0000003c21227212 */ /* 0x000fe400078e3cff */
[----:B------:R-:W-:Y:S02]  /*2930*/  LOP3.LUT R32, R32, R7, RZ, 0x3c, !PT ;  /* 0x0000000720207212 */ /* 0x000fe400078e3cff */
[----:B------:R-:W-:Y:S02]  /*2940*/  SHF.L.W.U32.HI R6, R8, 0x1, R7 ;  /* 0x0000000108067819 */ /* 0x000fe40000010e07 */
[----:B------:R-:W-:Y:S02]  /*2950*/  SHF.L.W.U32.HI R7, R7, 0x1, R8 ;  /* 0x0000000107077819 */ /* 0x000fe40000010e08 */
[----:B------:R-:W-:-:S02]  /*2960*/  LOP3.LUT R30, R30, R8, RZ, 0x3c, !PT ;  /* 0x000000081e1e7212 */ /* 0x000fc400078e3cff */
[----:B------:R-:W-:Y:S02]  /*2970*/  SHF.L.W.U32.HI R11, R34, 0x1, R31 ;  /* 0x00000001220b7819 */ /* 0x000fe40000010e1f */
[----:B------:R-:W-:Y:S02]  /*2980*/  SHF.L.W.U32.HI R8, R31, 0x1, R34 ;  /* 0x000000011f087819 */ /* 0x000fe40000010e22 */
[----:B------:R-:W-:Y:S02]  /*2990*/  LOP3.LUT R14, R11, R14, RZ, 0x3c, !PT ;  /* 0x0000000e0b0e7212 */ /* 0x000fe400078e3cff */
[----:B------:R-:W-:Y:S02]  /*29a0*/  LOP3.LUT R35, R8, R35, RZ, 0x3c, !PT ;  /* 0x0000002308237212 */ /* 0x000fe400078e3cff */
[----:B------:R-:W-:Y:S02]  /*29b0*/  LOP3.LUT R8, R20, R21, R41, 0x96, !PT ;  /* 0x0000001514087212 */ /* 0x000fe400078e9629 */
[----:B------:R-:W-:-:S02]  /*29c0*/  LOP3.LUT R11, R52, R63, R3, 0x96, !PT ;  /* 0x0000003f340b7212 */ /* 0x000fc400078e9603 */
[----:B------:R-:W-:Y:S02]  /*29d0*/  LOP3.LUT R36, R25, R58, R10, 0x96, !PT ;  /* 0x0000003a19247212 */ /* 0x000fe400078e960a */
[----:B------:R-:W-:Y:S02]  /*29e0*/  LOP3.LUT R8, R13, R8, R42, 0x96, !PT ;  /* 0x000000080d087212 */ /* 0x000fe400078e962a */
[----:B------:R-:W-:Y:S02]  /*29f0*/  LOP3.LUT R11, R16, R11, R47, 0x96, !PT ;  /* 0x0000000b100b7212 */ /* 0x000fe400078e962f */
[----:B------:R-:W-:Y:S02]  /*2a00*/  LOP3.LUT R37, R57, R54, R5, 0x96, !PT ;  /* 0x0000003639257212 */ /* 0x000fe400078e9605 */
[----:B------:R-:W-:Y:S02]  /*2a10*/  LOP3.LUT R33, R17, R36, R43, 0x96, !PT ;  /* 0x0000002411217212 */ /* 0x000fe400078e962b */
[----:B------:R-:W-:-:S02]  /*2a20*/  SHF.L.W.U32.HI R15, R8, 0x1, R11 ;  /* 0x00000001080f7819 */ /* 0x000fc40000010e0b */
[----:B------:R-:W-:Y:S02]  /*2a30*/  LOP3.LUT R36, R18, R37, R26, 0x96, !PT ;  /* 0x0000002512247212 */ /* 0x000fe400078e961a */
[----:B------:R-:W-:Y:S02]  /*2a40*/  LOP3.LUT R15, R15, R34, RZ, 0x3c, !PT ;  /* 0x000000220f0f7212 */ /* 0x000fe400078e3cff */
[----:B------:R-:W-:Y:S02]  /*2a50*/  LOP3.LUT R6, R6, R33, RZ, 0x3c, !PT ;  /* 0x0000002106067212 */ /* 0x000fe400078e3cff */
[----:B------:R-:W-:Y:S02]  /*2a60*/  SHF.L.W.U32.HI R34, R33, 0x1, R36 ;  /* 0x0000000121227819 */ /* 0x000fe40000010e24 */
[----:B------:R-:W-:Y:S02]  /*2a70*/  LOP3.LUT R7, R7, R36, RZ, 0x3c, !PT ;  /* 0x0000002407077212 */ /* 0x000fe400078e3cff */
[----:B------:R-:W-:-:S02]  /*2a80*/  SHF.L.W.U32.HI R33, R36, 0x1, R33 ;  /* 0x0000000124217819 */ /* 0x000fc40000010e21 */
[----:B------:R-:W-:Y:S02]  /*2a90*/  SHF.L.W.U32.HI R36, R11, 0x1, R8 ;  /* 0x000000010b247819 */ /* 0x000fe40000010e08 */
[----:B------:R-:W-:Y:S02]  /*2aa0*/  LOP3.LUT R11, R34, R11, RZ, 0x3c, !PT ;  /* 0x0000000b220b7212 */ /* 0x000fe400078e3cff */
[----:B------:R-:W-:Y:S02]  /*2ab0*/  LOP3.LUT R31, R36, R31, RZ, 0x3c, !PT ;  /* 0x0000001f241f7212 */ /* 0x000fe400078e3cff */
[----:B------:R-:W-:Y:S02]  /*2ac0*/  LOP3.LUT R34, R26, R35, RZ, 0x3c, !PT ;  /* 0x000000231a227212 */ /* 0x000fe400078e3cff */
[-C--:B------:R-:W-:Y:S02]  /*2ad0*/  LOP3.LUT R38, R40, R31.reuse, RZ, 0x3c, !PT ;  /* 0x0000001f28267212 */ /* 0x080fe400078e3cff */
[----:B------:R-:W-:-:S02]  /*2ae0*/  LOP3.LUT R26, R51, R31, RZ, 0x3c, !PT ;  /* 0x0000001f331a7212 */ /* 0x000fc400078e3cff */
[-C--:B------:R-:W-:Y:S02]  /*2af0*/  LOP3.LUT R29, R29, R31.reuse, RZ, 0x3c, !PT ;  /* 0x0000001f1d1d7212 */ /* 0x080fe400078e3cff */
[----:B------:R-:W-:Y:S02]  /*2b00*/  LOP3.LUT R31, R44, R31, RZ, 0x3c, !PT ;  /* 0x0000001f2c1f7212 */ /* 0x000fe400078e3cff */
[----:B------:R-:W-:Y:S02]  /*2b10*/  LOP3.LUT R40, R50, R6, RZ, 0x3c, !PT ;  /* 0x0000000632287212 */ /* 0x000fe400078e3cff */
[----:B------:R-:W-:Y:S02]  /*2b20*/  LOP3.LUT R37, R2, R7, RZ, 0x3c, !PT ;  /* 0x0000000702257212 */ /* 0x000fe400078e3cff */
[----:B------:R-:W-:Y:S02]  /*2b30*/  LOP3.LUT R8, R33, R8, RZ, 0x3c, !PT ;  /* 0x0000000821087212 */ /* 0x000fe400078e3cff */
[----:B------:R-:W-:-:S02]  /*2b40*/  LOP3.LUT R36, R41, R32, RZ, 0x3c, !PT ;  /* 0x0000002029247212 */ /* 0x000fc400078e3cff */
[-C--:B------:R-:W-:Y:S02]  /*2b50*/  LOP3.LUT R21, R21, R32.reuse, RZ, 0x3c, !PT ;  /* 0x0000002015157212 */ /* 0x080fe400078e3cff */
[-C--:B------:R-:W-:Y:S02]  /*2b60*/  LOP3.LUT R44, R20, R32.reuse, RZ, 0x3c, !PT ;  /* 0x00000020142c7212 */ /* 0x080fe400078e3cff */
[----:B------:R-:W-:Y:S02]  /*2b70*/  LOP3.LUT R42, R42, R32, RZ, 0x3c, !PT ;  /* 0x000000202a2a7212 */ /* 0x000fe400078e3cff */
[-C--:B------:R-:W-:Y:S02]  /*2b80*/  LOP3.LUT R58, R58, R14.reuse, RZ, 0x3c, !PT ;  /* 0x0000000e3a3a7212 */ /* 0x080fe400078e3cff */
[-C--:B------:R-:W-:Y:S02]  /*2b90*/  LOP3.LUT R25, R25, R14.reuse, RZ, 0x3c, !PT ;  /* 0x0000000e19197212 */ /* 0x080fe400078e3cff */
[----:B------:R-:W-:-:S02]  /*2ba0*/  LOP3.LUT R43, R43, R14, RZ, 0x3c, !PT ;  /* 0x0000000e2b2b7212 */ /* 0x000fc400078e3cff */
[----:B------:R-:W-:Y:S02]  /*2bb0*/  LOP3.LUT R17, R17, R14, RZ, 0x3c, !PT ;  /* 0x0000000e11117212 */ /* 0x000fe400078e3cff */
[----:B------:R-:W-:Y:S02]  /*2bc0*/  LOP3.LUT R32, R13, R32, RZ, 0x3c, !PT ;  /* 0x000000200d207212 */ /* 0x000fe400078e3cff */
[-C--:B------:R-:W-:Y:S02]  /*2bd0*/  LOP3.LUT R33, R54, R35.reuse, RZ, 0x3c, !PT ;  /* 0x0000002336217212 */ /* 0x080fe400078e3cff */
[-C--:B------:R-:W-:Y:S02]  /*2be0*/  LOP3.LUT R14, R57, R35.reuse, RZ, 0x3c, !PT ;  /* 0x00000023390e7212 */ /* 0x080fe400078e3cff */
        /* <DEDUP_REMOVED lines=8> */
[----:B------:R-:W-:Y:S02]  /*2c70*/  SHF.L.W.U32.HI R47, R40, 0x18, R37 ;  /* 0x00000018282f7819 */ /* 0x000fe40000010e25 */
[----:B------:R-:W-:Y:S02]  /*2c80*/  LOP3.LUT R3, R59, R8, RZ, 0x3c, !PT ;  /* 0x000000083b037212 */ /* 0x000fe400078e3cff */
[----:B------:R-:W-:Y:S02]  /*2c90*/  LOP3.LUT R50, R53, R11, RZ, 0x3c, !PT ;  /* 0x0000000b35327212 */ /* 0x000fe400078e3cff */
[-C--:B------:R-:W-:Y:S02]  /*2ca0*/  LOP3.LUT R2, R63, R30.reuse, RZ, 0x3c, !PT ;  /* 0x0000001e3f027212 */ /* 0x080fe400078e3cff */
[----:B------:R-:W-:Y:S02]  /*2cb0*/  LOP3.LUT R61, R52, R30, RZ, 0x3c, !PT ;  /* 0x0000001e343d7212 */ /* 0x000fe400078e3cff */
[----:B------:R-:W-:-:S02]  /*2cc0*/  SHF.L.W.U32.HI R53, R56, 0x10, R29 ;  /* 0x0000001038357819 */ /* 0x000fc40000010e1d */
[----:B------:R-:W-:Y:S02]  /*2cd0*/  SHF.L.W.U32.HI R59, R29, 0x10, R56 ;  /* 0x000000101d3b7819 */ /* 0x000fe40000010e38 */
[----:B------:R-:W-:Y:S02]  /*2ce0*/  SHF.L.W.U32.HI R20, R42, 0x8, R13 ;  /* 0x000000082a147819 */ /* 0x000fe40000010e0d */
[----:B------:R-:W-:Y:S02]  /*2cf0*/  SHF.L.W.U32.HI R30, R46, 0x18, R31 ;  /* 0x000000182e1e7819 */ /* 0x000fe40000010e1f */
[----:B------:R-:W-:Y:S02]  /*2d00*/  SHF.L.W.U32.HI R56, R32, 0x10, R15 ;  /* 0x0000001020387819 */ /* 0x000fe40000010e0f */
[----:B------:R-:W-:Y:S02]  /*2d10*/  SHF.L.W.U32.HI R16, R15, 0x10, R32 ;  /* 0x000000100f107819 */ /* 0x000fe40000010e20 */
[----:B------:R-:W-:-:S02]  /*2d20*/  LOP3.LUT R41, R47, R0, R8, 0x6, !PT ;  /* 0x000000002f297212 */ /* 0x000fc400078e0608 */
[----:B------:R-:W-:Y:S02]  /*2d30*/  SHF.L.W.U32.HI R31, R31, 0x18, R46 ;  /* 0x000000181f1f7819 */ /* 0x000fe40000010e2e */
[----:B------:R-:W-:Y:S02]  /*2d40*/  SHF.L.W.U32.HI R32, R3, 0x8, R50 ;  /* 0x0000000803207819 */ /* 0x000fe40000010e32 */
[----:B------:R-:W-:Y:S02]  /*2d50*/  SHF.L.W.U32.HI R13, R13, 0x8, R42 ;  /* 0x000000080d0d7819 */ /* 0x000fe40000010e2a */
[----:B------:R-:W-:Y:S02]  /*2d60*/  LOP3.LUT R42, R48, R7, RZ, 0x3c, !PT ;  /* 0x00000007302a7212 */ /* 0x000fe400078e3cff */
[----:B------:R-:W-:Y:S02]  /*2d70*/  LOP3.LUT R48, R41, R20, RZ, 0x3c, !PT ;  /* 0x0000001429307212 */ /* 0x000fe400078e3cff */
[----:B------:R-:W-:-:S02]  /*2d80*/  SHF.L.W.U32.HI R40, R37, 0x18, R40 ;  /* 0x0000001825287819 */ /* 0x000fc40000010e28 */
[----:B------:R-:W-:Y:S02]  /*2d90*/  LOP3.LUT R20, R31, R32, RZ, 0x30, !PT ;  /* 0x000000201f147212 */ /* 0x000fe400078e30ff */
[----:B------:R-:W-:Y:S02]  /*2da0*/  SHF.L.W.U32.HI R29, R50, 0x8, R3 ;  /* 0x00000008321d7819 */ /* 0x000fe40000010e03 */
[-C--:B------:R-:W-:Y:S02]  /*2db0*/  LOP3.LUT R37, R23, R8.reuse, RZ, 0x3c, !PT ;  /* 0x0000000817257212 */ /* 0x080fe400078e3cff */
[-C--:B------:R-:W-:Y:S02]  /*2dc0*/  LOP3.LUT R23, R24, R8.reuse, RZ, 0x3c, !PT ;  /* 0x0000000818177212 */ /* 0x080fe400078e3cff */
[----:B------:R-:W-:Y:S02]  /*2dd0*/  LOP3.LUT R50, R22, R11, RZ, 0x3c, !PT ;  /* 0x0000000b16327212 */ /* 0x000fe400078e3cff */
[----:B------:R-:W-:-:S02]  /*2de0*/  LOP3.LUT R3, R0, R8, RZ, 0x3c, !PT ;  /* 0x0000000800037212 */ /* 0x000fc400078e3cff */
[----:B------:R-:W-:Y:S02]  /*2df0*/  LOP3.LUT R46, R53, R0, R8, 0x90, !PT ;  /* 0x00000000352e7212 */ /* 0x000fe400078e9008 */
[----:B------:R-:W-:Y:S02]  /*2e00*/  LOP3.LUT R57, R28, R6, RZ, 0x3c, !PT ;  /* 0x000000061c397212 */ /* 0x000fe400078e3cff */
[-CC-:B------:R-:W-:Y:S02]  /*2e10*/  LOP3.LUT R0, R16, R55.reuse, R7.reuse, 0x6, !PT ;  /* 0x0000003710007212 */ /* 0x180fe400078e0607 */
[----:B------:R-:W-:Y:S02]  /*2e20*/  LOP3.LUT R20, R20, R55, R7, 0x96, !PT ;  /* 0x0000003714147212 */ /* 0x000fe400078e9607 */
[-C--:B------:R-:W-:Y:S02]  /*2e30*/  LOP3.LUT R66, R62, R11.reuse, RZ, 0x3c, !PT ;  /* 0x0000000b3e427212 */ /* 0x080fe400078e3cff */
[----:B------:R-:W-:-:S02]  /*2e40*/  LOP3.LUT R22, R45, R11, RZ, 0x3c, !PT ;  /* 0x0000000b2d167212 */ /* 0x000fc400078e3cff */
[----:B------:R-:W-:Y:S02]  /*2e50*/  LOP3.LUT R24, R60, R7, RZ, 0x3c, !PT ;  /* 0x000000073c187212 */ /* 0x000fe400078e3cff */
[----:B------:R-:W-:Y:S02]  /*2e60*/  LOP3.LUT R55, R32, R55, R7, 0x90, !PT ;  /* 0x0000003720377212 */ /* 0x000fe400078e9007 */
        /* <DEDUP_REMOVED lines=11> */
[----:B------:R-:W-:Y:S02]  /*2f20*/  SHF.L.W.U32.HI R43, R23, 0x4, R50 ;  /* 0x00000004172b7819 */ /* 0x000fe40000010e32 */
[----:B------:R-:W-:Y:S02]  /*2f30*/  LOP3.LUT R58, R7, R51, R2, 0xb4, !PT ;  /* 0x00000033073a7212 */ /* 0x000fe400078eb402 */
[----:B------:R-:W-:Y:S02]  /*2f40*/  LOP3.LUT R50, R2, R34, R51, 0xb4, !PT ;  /* 0x0000002202327212 */ /* 0x000fe400078eb433 */
[----:B------:R-:W-:Y:S02]  /*2f50*/  LOP3.LUT R19, R19, R8, RZ, 0x3c, !PT ;  /* 0x0000000813137212 */ /* 0x000fe400078e3cff */
[----:B------:R-:W-:-:S02]  /*2f60*/  LOP3.LUT R65, R65, R6, RZ, 0x3c, !PT ;  /* 0x0000000641417212 */ /* 0x000fc400078e3cff */
[----:B------:R-:W-:Y:S02]  /*2f70*/  SHF.L.W.U32.HI R64, R38, 0x14, R49 ;  /* 0x0000001426407819 */ /* 0x000fe40000010e31 */
[----:B------:R-:W-:Y:S02]  /*2f80*/  LOP3.LUT R51, R51, R45, R34, 0xb4, !PT ;  /* 0x0000002d33337212 */ /* 0x000fe400078eb422 */
[----:B------:R-:W-:Y:S02]  /*2f90*/  LOP3.LUT R21, R34, R7, R45, 0xb4, !PT ;  /* 0x0000000722157212 */ /* 0x000fe400078eb42d */
[----:B------:R-:W-:Y:S02]  /*2fa0*/  LOP3.LUT R23, R45, R2, R7, 0xb4, !PT ;  /* 0x000000022d177212 */ /* 0x000fe400078eb407 */
[----:B------:R-:W-:Y:S02]  /*2fb0*/  SHF.L.W.U32.HI R45, R18, 0xc, R17 ;  /* 0x0000000c122d7819 */ /* 0x000fe40000010e11 */
[----:B------:R-:W-:-:S02]  /*2fc0*/  LOP3.LUT R52, R52, R27, R6, 0x96, !PT ;  /* 0x0000001b34347212 */ /* 0x000fc400078e9606 */
[-C--:B------:R-:W-:Y:S02]  /*2fd0*/  LOP3.LUT R8, R56, R27.reuse, R6, 0x6, !PT ;  /* 0x0000001b38087212 */ /* 0x080fe400078e0606 */
[----:B------:R-:W-:Y:S02]  /*2fe0*/  SHF.L.W.U32.HI R17, R17, 0xc, R18 ;  /* 0x0000000c11117819 */ /* 0x000fe40000010e12 */
[----:B------:R-:W-:Y:S02]  /*2ff0*/  LOP3.LUT R27, R29, R27, R6, 0x90, !PT ;  /* 0x0000001b1d1b7212 */ /* 0x000fe400078e9006 */
[----:B------:R-:W-:Y:S02]  /*3000*/  LOP3.LUT R49, R46, R47, RZ, 0x3c, !PT ;  /* 0x0000002f2e317212 */ /* 0x000fe400078e3cff */
[----:B------:R-:W-:Y:S02]  /*3010*/  SHF.L.W.U32.HI R18, R26, 0x1c, R39 ;  /* 0x0000001c1a127819 */ /* 0x000fe40000010e27 */
[----:B------:R-:W-:-:S02]  /*3020*/  SHF.L.W.U32.HI R7, R61, 0x14, R44 ;  /* 0x000000143d077819 */ /* 0x000fc40000010e2c */
[----:B------:R-:W-:Y:S02]  /*3030*/  LOP3.LUT R41, R12, R11, RZ, 0x3c, !PT ;  /* 0x0000000b0c297212 */ /* 0x000fe400078e3cff */
[----:B------:R-:W-:Y:S02]  /*3040*/  LOP3.LUT R6, R40, R12, R11, 0x6, !PT ;  /* 0x0000000c28067212 */ /* 0x000fe400078e060b */
[----:B------:R-:W-:Y:S02]  /*3050*/  LOP3.LUT R54, R28, R64, R43, 0xb4, !PT ;  /* 0x000000401c367212 */ /* 0x000fe400078eb42b */
[----:B------:R-:W-:Y:S02]  /*3060*/  LOP3.LUT R2, R43, R63, R64, 0xb4, !PT ;  /* 0x0000003f2b027212 */ /* 0x000fe400078eb440 */
[----:B------:R-:W-:Y:S02]  /*3070*/  SHF.L.W.U32.HI R34, R42, 0x4, R65 ;  /* 0x000000042a227819 */ /* 0x000fe40000010e41 */
[----:B------:R-:W-:-:S02]  /*3080*/  SHF.L.W.U32.HI R26, R39, 0x1c, R26 ;  /* 0x0000001c271a7819 */ /* 0x000fc40000010e1a */
[----:B------:R-:W-:Y:S02]  /*3090*/  SHF.L.W.U32.HI R61, R44, 0x14, R61 ;  /* 0x000000142c3d7819 */ /* 0x000fe40000010e3d */
[----:B------:R-:W-:Y:S02]  /*30a0*/  SHF.L.W.U32.HI R47, R22, 0xc, R19 ;  /* 0x0000000c162f7819 */ /* 0x000fe40000010e13 */
[----:B------:R-:W-:Y:S02]  /*30b0*/  LOP3.LUT R11, R59, R12, R11, 0x90, !PT ;  /* 0x0000000c3b0b7212 */ /* 0x000fe400078e900b */
[----:B------:R-:W-:Y:S02]  /*30c0*/  LOP3.LUT R64, R64, R62, R63, 0xb4, !PT ;  /* 0x0000003e40407212 */ /* 0x000fe400078eb43f */
[----:B------:R-:W-:Y:S02]  /*30d0*/  SHF.L.W.U32.HI R39, R19, 0xc, R22 ;  /* 0x0000000c13277819 */ /* 0x000fe40000010e16 */
[----:B------:R-:W-:-:S02]  /*30e0*/  LOP3.LUT R63, R63, R28, R62, 0xb4, !PT ;  /* 0x0000001c3f3f7212 */ /* 0x000fc400078eb43e */
        /* <DEDUP_REMOVED lines=12> */
[----:B------:R-:W-:Y:S02]  /*31b0*/  SHF.L.W.U32.HI R39, R14, 0x10, R25 ;  /* 0x000000100e277819 */ /* 0x000fe40000010e19 */
[----:B------:R-:W-:Y:S02]  /*31c0*/  SHF.L.W.U32.HI R12, R24, 0x8, R57 ;  /* 0x00000008180c7819 */ /* 0x000fe40000010e39 */
[----:B------:R-:W-:Y:S02]  /*31d0*/  SHF.L.W.U32.HI R14, R57, 0x8, R24 ;  /* 0x00000008390e7819 */ /* 0x000fe40000010e18 */
[----:B------:R-:W-:Y:S02]  /*31e0*/  LOP3.LUT R19, R17, R34, R61, 0xb4, !PT ;  /* 0x0000002211137212 */ /* 0x000fe400078eb43d */
[----:B------:R-:W-:Y:S02]  /*31f0*/  LOP3.LUT R24, R32, R33, R31, 0xb4, !PT ;  /* 0x0000002120187212 */ /* 0x000fe400078eb41f */
[----:B------:R-:W-:-:S02]  /*3200*/  LOP3.LUT R25, R31, R16, R33, 0xb4, !PT ;  /* 0x000000101f197212 */ /* 0x000fc400078eb421 */
[----:B------:R-:W-:Y:S02]  /*3210*/  SHF.L.W.U32.HI R61, R36, 0x18, R35 ;  /* 0x00000018243d7819 */ /* 0x000fe40000010e23 */
[----:B------:R-:W-:Y:S01]  /*3220*/  LOP3.LUT R33, R0, R33, RZ, 0x3c, !PT ;  /* 0x0000002100217212 */ /* 0x000fe200078e3cff */
[----:B------:R-:W-:Y:S01]  /*3230*/  IMAD.MOV.U32 R0, RZ, RZ, R14 ;  /* 0x000000ffff007224 */ /* 0x000fe200078e000e */
[----:B------:R-:W-:Y:S02]  /*3240*/  LOP3.LUT R8, R8, R15, RZ, 0x3c, !PT ;  /* 0x0000000f08087212 */ /* 0x000fe400078e3cff */
[----:B------:R-:W-:Y:S02]  /*3250*/  SHF.L.W.U32.HI R35, R35, 0x18, R36 ;  /* 0x0000001823237819 */ /* 0x000fe40000010e24 */
[----:B------:R-:W-:Y:S02]  /*3260*/  SHF.L.W.U32.HI R18, R66, 0x10, R37 ;  /* 0x0000001042127819 */ /* 0x000fe40000010e25 */
[----:B------:R-:W-:-:S02]  /*3270*/  SHF.L.W.U32.HI R17, R37, 0x10, R66 ;  /* 0x0000001025117819 */ /* 0x000fc40000010e42 */
[----:B------:R-:W-:Y:S02]  /*3280*/  LOP3.LUT R22, R29, R15, R30, 0xb4, !PT ;  /* 0x0000000f1d167212 */ /* 0x000fe400078eb41e */
[----:B------:R-:W-:Y:S02]  /*3290*/  LOP3.LUT R57, R30, R56, R15, 0xb4, !PT ;  /* 0x000000381e397212 */ /* 0x000fe400078eb40f */
[----:B------:R-:W-:Y:S01]  /*32a0*/  LOP3.LUT R29, R55, R16, RZ, 0x3c, !PT ;  /* 0x00000010371d7212 */ /* 0x000fe200078e3cff */
[----:B------:R-:W-:Y:S01]  /*32b0*/  IMAD.MOV.U32 R55, RZ, RZ, R8 ;  /* 0x000000ffff377224 */ /* 0x000fe200078e0008 */
[----:B------:R-:W-:Y:S01]  /*32c0*/  LOP3.LUT R56, R27, R56, RZ, 0x3c, !PT ;  /* 0x000000381b387212 */ /* 0x000fe200078e3cff */
[----:B------:R-:W-:Y:S01]  /*32d0*/  IMAD.MOV.U32 R27, RZ, RZ, R33 ;  /* 0x000000ffff1b7224 */ /* 0x000fe200078e0021 */
[----:B------:R-:W-:Y:S02]  /*32e0*/  LOP3.LUT R65, R6, R13, RZ, 0x3c, !PT ;  /* 0x0000000d06417212 */ /* 0x000fe400078e3cff */
[----:B------:R-:W-:-:S02]  /*32f0*/  LOP3.LUT R40, R11, R40, RZ, 0x3c, !PT ;  /* 0x000000280b287212 */ /* 0x000fc400078e3cff */
[----:B------:R-:W-:Y:S02]  /*3300*/  LOP3.LUT R15, R39, R14, R35, 0xb4, !PT ;  /* 0x0000000e270f7212 */ /* 0x000fe400078eb423 */
[----:B------:R-:W-:Y:S02]  /*3310*/  LOP3.LUT R7, R7, R12, R61, 0xb4, !PT ;  /* 0x0000000c07077212 */ /* 0x000fe400078eb43d */
[----:B------:R-:W-:Y:S02]  /*3320*/  LOP3.LUT R13, R35, R17, R14, 0xb4, !PT ;  /* 0x00000011230d7212 */ /* 0x000fe400078eb40e */
[----:B------:R-:W-:Y:S01]  /*3330*/  LOP3.LUT R16, R61, R18, R12, 0xb4, !PT ;  /* 0x000000123d107212 */ /* 0x000fe200078eb40c */
[----:B------:R-:W-:Y:S06]  /*3340*/  BRA.U UP0, `(.L_x_66) ;  /* 0xfffffff500387547 */ /* 0x000fec000b83ffff */
[C---:B------:R-:W-:Y:S01]  /*3350*/  ISETP.GT.U32.AND P0, PT, R9.reuse, 0x10f, PT ;  /* 0x0000010f0900780c */ /* 0x040fe20003f04070 */
[----:B------:R-:W-:Y:S02]  /*3360*/  VIADD R9, R9, 0xffffff78 ;  /* 0xffffff7809097836 */ /* 0x000fe40000000000 */
[----:B------:R-:W-:-:S10]  /*3370*/  VIADD R4, R4, 0x88 ;  /* 0x0000008804047836 */ /* 0x000fd40000000000 */
[----:B------:R-:W-:Y:S05]  /*3380*/  @P0 BRA `(.L_x_67) ;  /* 0xffffffcc00d80947 */ /* 0x000fea000383ffff */
[----:B------:R-:W-:Y:S05]  /*3390*/  BSYNC.RECONVERGENT B0 ;  /* 0x0000000000007941 */ /* 0x000fea0003800200 */
.L_x_14:
[----:B------:R-:W-:Y:S05]  /*33a0*/  BSYNC.RECONVERGENT B1 ;  /* 0x0000000000017941 */ /* 0x000fea0003800200 */
.L_x_13:
[----:B------:R0:W-:Y:S01]  /*33b0*/  STL.64 [R1], RZ ;  /* 0x000000ff01007387 */ /* 0x0001e20000100a00 */
[----:B------:R-:W-:Y:S01]  /*33c0*/  ISETP.GE.AND P0, PT, R9, 0x1, PT ;  /* 0x000000010900780c */ /* 0x000fe20003f06270 */
[----:B------:R-:W-:Y:S01]  /*33d0*/  BSSY.RECONVERGENT B2, `(.L_x_68) ;  /* 0x00000a1000027945 */ /* 0x000fe20003800200 */
[----:B------:R-:W-:Y:S01]  /*33e0*/  IMAD.MOV.U32 R14, RZ, RZ, R16 ;  /* 0x000000ffff0e7224 */ /* 0x000fe200078e0010 */
[----:B------:R0:W-:Y:S01]  /*33f0*/  STL.64 [R1+0x8], RZ ;  /* 0x000008ff01007387 */ /* 0x0001e20000100a00 */
[----:B------:R-:W-:-:S03]  /*3400*/  IMAD.MOV.U32 R16, RZ, RZ, R7 ;  /* 0x000000ffff107224 */ /* 0x000fc600078e0007 */
        /* <DEDUP_REMOVED lines=15> */
[----:B------:R-:W-:Y:S05]  /*3500*/  @!P0 BRA `(.L_x_69) ;  /* 0x0000000800348947 */ /* 0x000fea0003800000 */
[----:B------:R-:W-:Y:S01]  /*3510*/  ISETP.GE.U32.AND P0, PT, R9, 0x4, PT ;  /* 0x000000040900780c */ /* 0x000fe20003f06070 */
[----:B------:R-:W-:Y:S01]  /*3520*/  BSSY.RECONVERGENT B1, `(.L_x_70) ;  /* 0x0000073000017945 */ /* 0x000fe20003800200 */
[----:B------:R-:W-:-:S11]  /*3530*/  IMAD.MOV.U32 R5, RZ, RZ, RZ ;  /* 0x000000ffff057224 */ /* 0x000fd600078e00ff */
[----:B------:R-:W-:Y:S05]  /*3540*/  @!P0 BRA `(.L_x_71) ;  /* 0x0000000400c08947 */ /* 0x000fea0003800000 */
[----:B------:R-:W1:Y:S01]  /*3550*/  S2R R6, SR_TID.X ;  /* 0x0000000000067919 */ /* 0x000e620000002100 */
[----:B------:R-:W1:Y:S01]  /*3560*/  S2UR UR4, SR_CTAID.X ;  /* 0x00000000000479c3 */ /* 0x000e620000002500 */
[----:B------:R-:W2:Y:S01]  /*3570*/  LDCU.64 UR8, c[0x0][0x380] ;  /* 0x00007000ff0877ac */ /* 0x000ea20008000a00 */
[----:B------:R-:W-:Y:S06]  /*3580*/  BSSY.RELIABLE B0, `(.L_x_72) ;  /* 0x000005c000007945 */ /* 0x000fec0003800100 */
[----:B------:R-:W1:Y:S02]  /*3590*/  LDC R5, c[0x0][0x360] ;  /* 0x0000d800ff057b82 */ /* 0x000e640000000800 */
[----:B-1----:R-:W-:-:S04]  /*35a0*/  IMAD R5, R5, UR4, R6 ;  /* 0x0000000405057c24 */ /* 0x002fc8000f8e0206 */
[----:B------:R-:W-:Y:S01]  /*35b0*/  IMAD.SHL.U32 R7, R5, 0x100, RZ ;  /* 0x0000010005077824 */ /* 0x000fe200078e00ff */
[----:B------:R-:W-:-:S04]  /*35c0*/  LOP3.LUT R5, R9, 0x7ffffffc, RZ, 0xc0, !PT ;  /* 0x7ffffffc09057812 */ /* 0x000fc800078ec0ff */
[----:B------:R-:W-:Y:S01]  /*35d0*/  SHF.R.S32.HI R6, RZ, 0x1f, R7 ;  /* 0x0000001fff067819 */ /* 0x000fe20000011407 */
[----:B------:R-:W-:Y:S01]  /*35e0*/  IMAD.MOV R10, RZ, RZ, -R5 ;  /* 0x000000ffff0a7224 */ /* 0x000fe200078e0a05 */
[----:B--2---:R-:W-:-:S04]  /*35f0*/  IADD3 R7, P0, P1, R7, UR8, R4 ;  /* 0x0000000807077c10 */ /* 0x004fc8000f91e004 */
[----:B------:R-:W-:Y:S02]  /*3600*/  IADD3.X R8, PT, PT, R6, UR9, RZ, P0, P1 ;  /* 0x0000000906087c10 */ /* 0x000fe400087e24ff */
[----:B------:R-:W-:Y:S02]  /*3610*/  ISETP.GE.AND P0, PT, R10, RZ, PT ;  /* 0x000000ff0a00720c */ /* 0x000fe40003f06270 */
[----:B------:R-:W-:-:S05]  /*3620*/  IADD3 R6, P1, PT, R7, 0x3, RZ ;  /* 0x0000000307067810 */ /* 0x000fca0007f3e0ff */
[----:B------:R-:W-:Y:S02]  /*3630*/  IMAD.X R7, RZ, RZ, R8, P1 ;  /* 0x000000ffff077224 */ /* 0x000fe400008e0608 */
[----:B------:R-:W-:-:S04]  /*3640*/  IMAD.MOV.U32 R8, RZ, RZ, R1 ;  /* 0x000000ffff087224 */ /* 0x000fc800078e0001 */
[----:B------:R-:W-:Y:S05]  /*3650*/  @P0 BRA `(.L_x_73) ;  /* 0x0000000400380947 */ /* 0x000fea0003800000 */
[----:B------:R-:W-:Y:S01]  /*3660*/  IMAD.MOV R11, RZ, RZ, -R10 ;  /* 0x000000ffff0b7224 */ /* 0x000fe200078e0a0a */
[----:B------:R-:W-:Y:S01]  /*3670*/  BSSY.RECONVERGENT B3, `(.L_x_74) ;  /* 0x000002d000037945 */ /* 0x000fe20003800200 */
[----:B------:R-:W-:-:S03]  /*3680*/  PLOP3.LUT P0, PT, PT, PT, PT, 0x80, 0x8 ;  /* 0x000000000008781c */ /* 0x000fc60003f0f070 */
[----:B------:R-:W-:-:S13]  /*3690*/  ISETP.GT.AND P1, PT, R11, 0xc, PT ;  /* 0x0000000c0b00780c */ /* 0x000fda0003f24270 */
[----:B------:R-:W-:Y:S05]  /*36a0*/  @!P1 BRA `(.L_x_75) ;  /* 0x0000000000a49947 */ /* 0x000fea0003800000 */
[----:B------:R-:W-:-:S13]  /*36b0*/  PLOP3.LUT P0, PT, PT, PT, PT, 0x8, 0x80 ;  /* 0x000000000080781c */ /* 0x000fda0003f0e170 */
.L_x_76:
[----:B------:R-:W2:Y:S04]  /*36c0*/  LDG.E.U8 R11, desc[UR6][R6.64] ;  /* 0x00000006060b7981 */ /* 0x000ea8000c1e1100 */
[----:B------:R-:W2:Y:S04]  /*36d0*/  LDG.E.U8 R30, desc[UR6][R6.64+-0x1] ;  /* 0xffffff06061e7981 */ /* 0x000ea8000c1e1100 */
[----:B------:R-:W3:Y:S04]  /*36e0*/  LDG.E.U8 R31, desc[UR6][R6.64+-0x2] ;  /* 0xfffffe06061f7981 */ /* 0x000ee8000c1e1100 */
[----:B------:R-:W3:Y:S04]  /*36f0*/  LDG.E.U8 R32, desc[UR6][R6.64+-0x3] ;  /* 0xfffffd0606207981 */ /* 0x000ee8000c1e1100 */
[----:B------:R-:W4:Y:S04]  /*3700*/  LDG.E.U8 R33, desc[UR6][R6.64+0x2] ;  /* 0x0000020606217981 */ /* 0x000f28000c1e1100 */
[----:B------:R-:W4:Y:S04]  /*3710*/  LDG.E.U8 R34, desc[UR6][R6.64+0x1] ;  /* 0x0000010606227981 */ /* 0x000f28000c1e1100 */
[----:B------:R-:W5:Y:S04]  /*3720*/  LDG.E.U8 R35, desc[UR6][R6.64+0x5] ;  /* 0x0000050606237981 */ /* 0x000f68000c1e1100 */
[----:B------:R-:W5:Y:S01]  /*3730*/  LDG.E.U8 R37, desc[UR6][R6.64+0x9] ;  /* 0x0000090606257981 */ /* 0x000f62000c1e1100 */
[----:B--2---:R-:W-:-:S03]  /*3740*/  PRMT R11, R30, 0x3340, R11 ;  /* 0x000033401e0b7816 */ /* 0x004fc6000000000b */
[----:B------:R-:W2:Y:S01]  /*3750*/  LDG.E.U8 R30, desc[UR6][R6.64+0x4] ;  /* 0x00000406061e7981 */ /* 0x000ea2000c1e1100 */
[----:B---3--:R-:W-:-:S03]  /*3760*/  PRMT R32, R32, 0x3340, R31 ;  /* 0x0000334020207816 */ /* 0x008fc6000000001f */
[----:B------:R-:W2:Y:S01]  /*3770*/  LDG.E.U8 R31, desc[UR6][R6.64+0x3] ;  /* 0x00000306061f7981 */ /* 0x000ea2000c1e1100 */
[----:B------:R-:W-:-:S03]  /*3780*/  PRMT R11, R32, 0x5410, R11 ;  /* 0x00005410200b7816 */ /* 0x000fc6000000000b */
[----:B------:R-:W5:Y:S01]  /*3790*/  LDG.E.U8 R32, desc[UR6][R6.64+0x6] ;  /* 0x0000060606207981 */ /* 0x000f62000c1e1100 */
[----:B----4-:R-:W-:-:S03]  /*37a0*/  PRMT R34, R34, 0x3340, R33 ;  /* 0x0000334022227816 */ /* 0x010fc60000000021 */
[----:B------:R-:W3:Y:S01]  /*37b0*/  LDG.E.U8 R33, desc[UR6][R6.64+0x7] ;  /* 0x0000070606217981 */ /* 0x000ee2000c1e1100 */
[----:B--2---:R-:W-:-:S03]  /*37c0*/  PRMT R31, R31, 0x3340, R30 ;  /* 0x000033401f1f7816 */ /* 0x004fc6000000001e */
[----:B------:R-:W3:Y:S01]  /*37d0*/  LDG.E.U8 R30, desc[UR6][R6.64+0x8] ;  /* 0x00000806061e7981 */ /* 0x000ee2000c1e1100 */
[----:B-----5:R-:W-:-:S03]  /*37e0*/  PRMT R32, R35, 0x3340, R32 ;  /* 0x0000334023207816 */ /* 0x020fc60000000020 */
[----:B------:R-:W2:Y:S01]  /*37f0*/  LDG.E.U8 R35, desc[UR6][R6.64+0xb] ;  /* 0x00000b0606237981 */ /* 0x000ea2000c1e1100 */
[----:B------:R-:W-:Y:S01]  /*3800*/  VIADD R10, R10, 0x10 ;  /* 0x000000100a0a7836 */ /* 0x000fe20000000000 */
[----:B---3--:R-:W-:Y:S02]  /*3810*/  PRMT R33, R33, 0x3340, R30 ;  /* 0x0000334021217816 */ /* 0x008fe4000000001e */
[----:B------:R-:W2:Y:S02]  /*3820*/  LDG.E.U8 R30, desc[UR6][R6.64+0xc] ;  /* 0x00000c06061e7981 */ /* 0x000ea4000c1e1100 */
[----:B------:R-:W-:Y:S02]  /*3830*/  PRMT R33, R32, 0x5410, R33 ;  /* 0x0000541020217816 */ /* 0x000fe40000000021 */
[----:B------:R1:W3:Y:S01]  /*3840*/  LDG.E.U8 R32, desc[UR6][R6.64+0xa] ;  /* 0x00000a0606207981 */ /* 0x0002e2000c1e1100 */
[----:B------:R-:W-:-:S03]  /*3850*/  ISETP.GE.AND P1, PT, R10, -0xc, PT ;  /* 0xfffffff40a00780c */ /* 0x000fc60003f26270 */
[----:B------:R4:W-:Y:S01]  /*3860*/  STL [R8], R11 ;  /* 0x0000000b08007387 */ /* 0x0009e20000100800 */
[----:B------:R-:W-:Y:S02]  /*3870*/  PRMT R31, R34, 0x5410, R31 ;  /* 0x00005410221f7816 */ /* 0x000fe4000000001f */
[----:B----4-:R-:W-:-:S03]  /*3880*/  IADD3 R11, P2, PT, R6, 0x10, RZ ;  /* 0x00000010060b7810 */ /* 0x010fc60007f5e0ff */
[----:B------:R-:W-:Y:S04]  /*3890*/  STL [R8+0x4], R31 ;  /* 0x0000041f08007387 */ /* 0x000fe80000100800 */
[----:B------:R-:W-:Y:S01]  /*38a0*/  STL [R8+0x8], R33 ;  /* 0x0000082108007387 */ /* 0x000fe20000100800 */
[----:B-1----:R-:W-:Y:S01]  /*38b0*/  IMAD.MOV.U32 R6, RZ, RZ, R11 ;  /* 0x000000ffff067224 */ /* 0x002fe200078e000b */
[----:B--2---:R-:W-:Y:S02]  /*38c0*/  PRMT R30, R35, 0x3340, R30 ;  /* 0x00003340231e7816 */ /* 0x004fe4000000001e */
[----:B---3--:R-:W-:-:S04]  /*38d0*/  PRMT R37, R37, 0x3340, R32 ;  /* 0x0000334025257816 */ /* 0x008fc80000000020 */
[----:B------:R-:W-:Y:S01]  /*38e0*/  PRMT R37, R37, 0x5410, R30 ;  /* 0x0000541025257816 */ /* 0x000fe2000000001e */
[----:B------:R-:W-:-:S04]  /*38f0*/  IMAD.X R30, RZ, RZ, R7, P2 ;  /* 0x000000ffff1e7224 */ /* 0x000fc800010e0607 */
[----:B------:R1:W-:Y:S01]  /*3900*/  STL [R8+0xc], R37 ;  /* 0x00000c2508007387 */ /* 0x0003e20000100800 */
[----:B------:R-:W-:Y:S02]  /*3910*/  IMAD.MOV.U32 R7, RZ, RZ, R30 ;  /* 0x000000ffff077224 */ /* 0x000fe400078e001e */
[----:B-1----:R-:W-:Y:S01]  /*3920*/  VIADD R8, R8, 0x10 ;  /* 0x0000001008087836 */ /* 0x002fe20000000000 */
[----:B------:R-:W-:Y:S06]  /*3930*/  @!P1 BRA `(.L_x_76) ;  /* 0xfffffffc00609947 */ /* 0x000fec000383ffff */
.L_x_75:
[----:B------:R-:W-:Y:S05]  /*3940*/  BSYNC.RECONVERGENT B3 ;  /* 0x0000000000037941 */ /* 0x000fea0003800200 */
.L_x_74:
[----:B------:R-:W-:Y:S01]  /*3950*/  IMAD.MOV R11, RZ, RZ, -R10 ;  /* 0x000000ffff0b7224 */ /* 0x000fe200078e0a0a */
[----:B------:R-:W-:Y:S04]  /*3960*/  BSSY.RECONVERGENT B3, `(.L_x_77) ;  /* 0x000001a000037945 */ /* 0x000fe80003800200 */
[----:B------:R-:W-:-:S13]  /*3970*/  ISETP.GT.AND P1, PT, R11, 0x4, PT ;  /* 0x000000040b00780c */ /* 0x000fda0003f24270 */
[----:B------:R-:W-:Y:S05]  /*3980*/  @!P1 BRA `(.L_x_78) ;  /* 0x00000000005c9947 */ /* 0x000fea0003800000 */
[----:B------:R-:W2:Y:S04]  /*3990*/  LDG.E.U8 R11, desc[UR6][R6.64] ;  /* 0x00000006060b7981 */ /* 0x000ea8000c1e1100 */
[----:B------:R-:W2:Y:S04]  /*39a0*/  LDG.E.U8 R30, desc[UR6][R6.64+-0x1] ;  /* 0xffffff06061e7981 */ /* 0x000ea8000c1e1100 */
[----:B------:R-:W3:Y:S04]  /*39b0*/  LDG.E.U8 R31, desc[UR6][R6.64+-0x2] ;  /* 0xfffffe06061f7981 */ /* 0x000ee8000c1e1100 */
[----:B------:R-:W3:Y:S04]  /*39c0*/  LDG.E.U8 R32, desc[UR6][R6.64+-0x3] ;  /* 0xfffffd0606207981 */ /* 0x000ee8000c1e1100 */
[----:B------:R-:W4:Y:S04]  /*39d0*/  LDG.E.U8 R33, desc[UR6][R6.64+0x2] ;  /* 0x0000020606217981 */ /* 0x000f28000c1e1100 */
[----:B------:R-:W4:Y:S01]  /*39e0*/  LDG.E.U8 R34, desc[UR6][R6.64+0x1] ;  /* 0x0000010606227981 */ /* 0x000f22000c1e1100 */
[----:B--2---:R-:W-:-:S03]  /*39f0*/  PRMT R11, R30, 0x3340, R11 ;  /* 0x000033401e0b7816 */ /* 0x004fc6000000000b */
[----:B------:R-:W2:Y:S01]  /*3a00*/  LDG.E.U8 R30, desc[UR6][R6.64+0x4] ;  /* 0x00000406061e7981 */ /* 0x000ea2000c1e1100 */
[----:B---3--:R-:W-:-:S03]  /*3a10*/  PRMT R32, R32, 0x3340, R31 ;  /* 0x0000334020207816 */ /* 0x008fc6000000001f */
[----:B------:R-:W2:Y:S01]  /*3a20*/  LDG.E.U8 R31, desc[UR6][R6.64+0x3] ;  /* 0x00000306061f7981 */ /* 0x000ea2000c1e1100 */
[----:B----4-:R-:W-:Y:S02]  /*3a30*/  PRMT R33, R34, 0x3340, R33 ;  /* 0x0000334022217816 */ /* 0x010fe40000000021 */
[----:B------:R-:W-:Y:S01]  /*3a40*/  PRMT R11, R32, 0x5410, R11 ;  /* 0x00005410200b7816 */ /* 0x000fe2000000000b */
[----:B------:R-:W-:Y:S01]  /*3a50*/  VIADD R10, R10, 0x8 ;  /* 0x000000080a0a7836 */ /* 0x000fe20000000000 */
[----:B------:R-:W-:-:S03]  /*3a60*/  PLOP3.LUT P0, PT, PT, PT, PT, 0x8, 0x80 ;  /* 0x000000000080781c */ /* 0x000fc60003f0e170 */
[----:B------:R-:W-:Y:S01]  /*3a70*/  STL [R8], R11 ;  /* 0x0000000b08007387 */ /* 0x000fe20000100800 */
[----:B--2---:R-:W-:-:S04]  /*3a80*/  PRMT R30, R31, 0x3340, R30 ;  /* 0x000033401f1e7816 */ /* 0x004fc8000000001e */
[----:B------:R-:W-:Y:S02]  /*3a90*/  PRMT R33, R33, 0x5410, R30 ;  /* 0x0000541021217816 */ /* 0x000fe4000000001e */
[----:B------:R-:W-:-:S05]  /*3aa0*/  IADD3 R30, P1, PT, R6, 0x8, RZ ;  /* 0x00000008061e7810 */ /* 0x000fca0007f3e0ff */
[----:B------:R-:W-:Y:S01]  /*3ab0*/  IMAD.X R31, RZ, RZ, R7, P1 ;  /* 0x000000ffff1f7224 */ /* 0x000fe200008e0607 */
[----:B------:R1:W-:Y:S01]  /*3ac0*/  STL [R8+0x4], R33 ;  /* 0x0000042108007387 */ /* 0x0003e20000100800 */
[----:B------:R-:W-:Y:S02]  /*3ad0*/  IMAD.MOV.U32 R6, RZ, RZ, R30 ;  /* 0x000000ffff067224 */ /* 0x000fe400078e001e */
[----:B------:R-:W-:Y:S02]  /*3ae0*/  IMAD.MOV.U32 R7, RZ, RZ, R31 ;  /* 0x000000ffff077224 */ /* 0x000fe400078e001f */
[----:B-1----:R-:W-:-:S07]  /*3af0*/  VIADD R8, R8, 0x8 ;  /* 0x0000000808087836 */ /* 0x002fce0000000000 */
.L_x_78:
[----:B------:R-:W-:Y:S05]  /*3b00*/  BSYNC.RECONVERGENT B3 ;  /* 0x0000000000037941 */ /* 0x000fea0003800200 */
.L_x_77:
[----:B------:R-:W-:-:S13]  /*3b10*/  ISETP.NE.OR P0, PT, R10, RZ, P0 ;  /* 0x000000ff0a00720c */ /* 0x000fda0000705670 */
[----:B------:R-:W-:Y:S05]  /*3b20*/  @!P0 BREAK.RELIABLE B0 ;  /* 0x0000000000008942 */ /* 0x000fea0003800100 */
[----:B------:R-:W-:Y:S05]  /*3b30*/  @!P0 BRA `(.L_x_71) ;  /* 0x0000000000448947 */ /* 0x000fea0003800000 */
.L_x_73:
[----:B------:R-:W-:Y:S05]  /*3b40*/  BSYNC.RELIABLE B0 ;  /* 0x0000000000007941 */ /* 0x000fea0003800100 */
.L_x_72:
[----:B------:R-:W2:Y:S04]  /*3b50*/  LDG.E.U8 R11, desc[UR6][R6.64] ;  /* 0x00000006060b7981 */ /* 0x000ea8000c1e1100 */
[----:B------:R-:W2:Y:S04]  /*3b60*/  LDG.E.U8 R30, desc[UR6][R6.64+-0x1] ;  /* 0xffffff06061e7981 */ /* 0x000ea8000c1e1100 */
[----:B------:R-:W3:Y:S04]  /*3b70*/  LDG.E.U8 R31, desc[UR6][R6.64+-0x2] ;  /* 0xfffffe06061f7981 */ /* 0x000ee8000c1e1100 */
[----:B------:R1:W3:Y:S01]  /*3b80*/  LDG.E.U8 R32, desc[UR6][R6.64+-0x3] ;  /* 0xfffffd0606207981 */ /* 0x0002e2000c1e1100 */
[----:B------:R-:W-:-:S05]  /*3b90*/  VIADD R10, R10, 0x4 ;  /* 0x000000040a0a7836 */ /* 0x000fca0000000000 */
[----:B------:R-:W-:Y:S02]  /*3ba0*/  ISETP.NE.AND P0, PT, R10, RZ, PT ;  /* 0x000000ff0a00720c */ /* 0x000fe40003f05270 */
[----:B--2---:R-:W-:Y:S02]  /*3bb0*/  PRMT R11, R30, 0x3340, R11 ;  /* 0x000033401e0b7816 */ /* 0x004fe4000000000b */
[----:B------:R-:W-:-:S05]  /*3bc0*/  IADD3 R30, P1, PT, R6, 0x4, RZ ;  /* 0x00000004061e7810 */ /* 0x000fca0007f3e0ff */
[----:B-1----:R-:W-:Y:S01]  /*3bd0*/  IMAD.MOV.U32 R6, RZ, RZ, R30 ;  /* 0x000000ffff067224 */ /* 0x002fe200078e001e */
[----:B---3--:R-:W-:Y:S01]  /*3be0*/  PRMT R32, R32, 0x3340, R31 ;  /* 0x0000334020207816 */ /* 0x008fe2000000001f */
[----:B------:R-:W-:-:S03]  /*3bf0*/  IMAD.X R31, RZ, RZ, R7, P1 ;  /* 0x000000ffff1f7224 */ /* 0x000fc600008e0607 */
[----:B------:R-:W-:Y:S01]  /*3c00*/  PRMT R11, R32, 0x5410, R11 ;  /* 0x00005410200b7816 */ /* 0x000fe2000000000b */
[----:B------:R-:W-:-:S04]  /*3c10*/  IMAD.MOV.U32 R7, RZ, RZ, R31 ;  /* 0x000000ffff077224 */ /* 0x000fc800078e001f */
[----:B------:R1:W-:Y:S02]  /*3c20*/  STL [R8], R11 ;  /* 0x0000000b08007387 */ /* 0x0003e40000100800 */
[----:B-1----:R-:W-:Y:S01]  /*3c30*/  VIADD R8, R8, 0x4 ;  /* 0x0000000408087836 */ /* 0x002fe20000000000 */
[----:B------:R-:W-:Y:S06]  /*3c40*/  @P0 BRA `(.L_x_72) ;  /* 0xfffffffc00c00947 */ /* 0x000fec000383ffff */
.L_x_71:
[----:B------:R-:W-:Y:S05]  /*3c50*/  BSYNC.RECONVERGENT B1 ;  /* 0x0000000000017941 */ /* 0x000fea0003800200 */
.L_x_70:
[----:B------:R-:W-:-:S13]  /*3c60*/  LOP3.LUT P0, R10, R9, 0x3, RZ, 0xc0, !PT ;  /* 0x00000003090a7812 */ /* 0x000fda000780c0ff */
[----:B------:R-:W-:Y:S05]  /*3c70*/  @!P0 BRA `(.L_x_69) ;  /* 0x0000000000588947 */ /* 0x000fea0003800000 */
[----:B------:R-:W1:Y:S01]  /*3c80*/  S2R R7, SR_TID.X ;  /* 0x0000000000077919 */ /* 0x000e620000002100 */
[----:B------:R-:W1:Y:S01]  /*3c90*/  S2UR UR4, SR_CTAID.X ;  /* 0x00000000000479c3 */ /* 0x000e620000002500 */
[----:B------:R-:W2:Y:S01]  /*3ca0*/  LDCU.64 UR8, c[0x0][0x380] ;  /* 0x00007000ff0877ac */ /* 0x000ea20008000a00 */
[----:B------:R-:W-:Y:S02]  /*3cb0*/  IMAD.IADD R4, R5, 0x1, R4 ;  /* 0x0000000105047824 */ /* 0x000fe400078e0204 */
[----:B------:R-:W-:-:S04]  /*3cc0*/  IMAD.IADD R11, R1, 0x1, R5 ;  /* 0x00000001010b7824 */ /* 0x000fc800078e0205 */
[----:B------:R-:W1:Y:S02]  /*3cd0*/  LDC R6, c[0x0][0x360] ;  /* 0x0000d800ff067b82 */ /* 0x000e640000000800 */
[----:B-1----:R-:W-:-:S04]  /*3ce0*/  IMAD R6, R6, UR4, R7 ;  /* 0x0000000406067c24 */ /* 0x002fc8000f8e0207 */
[----:B------:R-:W-:Y:S02]  /*3cf0*/  IMAD.SHL.U32 R7, R6, 0x100, RZ ;  /* 0x0000010006077824 */ /* 0x000fe400078e00ff */
[----:B------:R-:W-:-:S03]  /*3d00*/  IMAD.MOV R6, RZ, RZ, -R10 ;  /* 0x000000ffff067224 */ /* 0x000fc600078e0a0a */
[----:B--2---:R-:W-:Y:S02]  /*3d10*/  IADD3 R8, P0, P1, R7, UR8, R4 ;  /* 0x0000000807087c10 */ /* 0x004fe4000f91e004 */
[----:B------:R-:W-:-:S04]  /*3d20*/  SHF.R.S32.HI R7, RZ, 0x1f, R7 ;  /* 0x0000001fff077819 */ /* 0x000fc80000011407 */
[----:B------:R-:W-:-:S07]  /*3d30*/  IADD3.X R7, PT, PT, R7, UR9, RZ, P0, P1 ;  /* 0x0000000907077c10 */ /* 0x000fce00087e24ff */
.L_x_79:
[----:B------:R-:W-:Y:S02]  /*3d40*/  IMAD.MOV.U32 R4, RZ, RZ, R8 ;  /* 0x000000ffff047224 */ /* 0x000fe400078e0008 */
[----:B------:R-:W-:-:S05]  /*3d50*/  IMAD.MOV.U32 R5, RZ, RZ, R7 ;  /* 0x000000ffff057224 */ /* 0x000fca00078e0007 */
[----:B------:R-:W2:Y:S01]  /*3d60*/  LDG.E.U8 R4, desc[UR6][R4.64] ;  /* 0x0000000604047981 */ /* 0x000ea2000c1e1100 */
[----:B------:R-:W-:Y:S01]  /*3d70*/  VIADD R6, R6, 0x1 ;  /* 0x0000000106067836 */ /* 0x000fe20000000000 */
[----:B------:R-:W-:-:S04]  /*3d80*/  IADD3 R8, P1, PT, R8, 0x1, RZ ;  /* 0x0000000108087810 */ /* 0x000fc80007f3e0ff */
[----:B------:R-:W-:Y:S01]  /*3d90*/  ISETP.NE.AND P0, PT, R6, RZ, PT ;  /* 0x000000ff0600720c */ /* 0x000fe20003f05270 */
[----:B------:R-:W-:Y:S01]  /*3da0*/  IMAD.X R7, RZ, RZ, R7, P1 ;  /* 0x000000ffff077224 */ /* 0x000fe200008e0607 */
[----:B--2---:R1:W-:Y:S02]  /*3db0*/  STL.U8 [R11], R4 ;  /* 0x000000040b007387 */ /* 0x0043e40000100000 */
[----:B-1----:R-:W-:-:S09]  /*3dc0*/  VIADD R11, R11, 0x1 ;  /* 0x000000010b0b7836 */ /* 0x002fd20000000000 */
[----:B------:R-:W-:Y:S05]  /*3dd0*/  @P0 BRA `(.L_x_79) ;  /* 0xfffffffc00d80947 */ /* 0x000fea000383ffff */
.L_x_69:
[----:B------:R-:W-:Y:S05]  /*3de0*/  BSYNC.RECONVERGENT B2 ;  /* 0x0000000000027941 */ /* 0x000fea0003800200 */
.L_x_68:
[----:B------:R-:W-:Y:S05]  /*3df0*/  WARPSYNC.ALL ;  /* 0x0000000000007948 */ /* 0x000fea0003800000 */
[----:B------:R-:W-:Y:S02]  /*3e00*/  IMAD.MOV.U32 R31, RZ, RZ, 0x1 ;  /* 0x00000001ff1f7424 */ /* 0x000fe400078e00ff */
[----:B------:R-:W-:-:S05]  /*3e10*/  IMAD.IADD R30, R1, 0x1, R9 ;  /* 0x00000001011e7824 */ /* 0x000fca00078e0209 */
[----:B------:R1:W-:Y:S04]  /*3e20*/  STL.U8 [R30], R31 ;  /* 0x0000001f1e007387 */ /* 0x0003e80000100000 */
[----:B------:R-:W2:Y:S04]  /*3e30*/  LDL.64 R34, [R1+0x8] ;  /* 0x0000080001227983 */ /* 0x000ea80000100a00 */
[----:B------:R-:W3:Y:S04]  /*3e40*/  LDL.64 R8, [R1+0x10] ;  /* 0x0000100001087983 */ /* 0x000ee80000100a00 */
[----:B------:R-:W4:Y:S04]  /*3e50*/  LDL.64 R10, [R1+0x18] ;  /* 0x00001800010a7983 */ /* 0x000f280000100a00 */
[----:B------:R-:W5:Y:S04]  /*3e60*/  LDL.64 R6, [R1+0x20] ;  /* 0x0000200001067983 */ /* 0x000f680000100a00 */
[----:B------:R-:W5:Y:S04]  /*3e70*/  LDL.64 R38, [R1+0x28] ;  /* 0x0000280001267983 */ /* 0x000f680000100a00 */
[----:B------:R-:W5:Y:S01]  /*3e80*/  LDL.64 R36, [R1+0x38] ;  /* 0x0000380001247983 */ /* 0x000f620000100a00 */
[----:B--2---:R-:W-:-:S05]  /*3e90*/  PRMT R4, R35, 0x7771, RZ ;  /* 0x0000777123047816 */ /* 0x004fca00000000ff */
[----:B------:R-:W-:-:S05]  /*3ea0*/  IMAD.SHL.U32 R4, R4, 0x100, RZ ;  /* 0x0000010004047824 */ /* 0x000fca00078e00ff */
[----:B------:R-:W-:Y:S02]  /*3eb0*/  LOP3.LUT R5, R4, 0xff00, RZ, 0xc0, !PT ;  /* 0x0000ff0004057812 */ /* 0x000fe400078ec0ff */
[----:B------:R-:W-:-:S04]  /*3ec0*/  PRMT R4, R35, 0x7770, RZ ;  /* 0x0000777023047816 */ /* 0x000fc800000000ff */
[----:B------:R-:W-:Y:S02]  /*3ed0*/  LOP3.LUT R5, R5, 0xff, R4, 0xf8, !PT ;  /* 0x000000ff05057812 */ /* 0x000fe400078ef804 */
[C---:B------:R-:W-:Y:S02]  /*3ee0*/  PRMT R4, R35.reuse, 0x7772, RZ ;  /* 0x0000777223047816 */ /* 0x040fe400000000ff */
[----:B------:R-:W-:-:S03]  /*3ef0*/  PRMT R35, R35, 0x7773, RZ ;  /* 0x0000777323237816 */ /* 0x000fc600000000ff */
[----:B------:R-:W-:Y:S02]  /*3f00*/  IMAD.U32 R4, R4, 0x10000, RZ ;  /* 0x0001000004047824 */ /* 0x000fe400078e00ff */
[----:B------:R-:W-:-:S03]  /*3f10*/  IMAD.SHL.U32 R35, R35, 0x1000000, RZ ;  /* 0x0100000023237824 */ /* 0x000fc600078e00ff */
[----:B------:R-:W-:-:S04]  /*3f20*/  LOP3.LUT R4, R5, 0xff0000, R4, 0xf8, !PT ;  /* 0x00ff000005047812 */ /* 0x000fc800078ef804 */
[----:B------:R-:W-:Y:S02]  /*3f30*/  LOP3.LUT R48, R48, R35, R4, 0x1e, !PT ;  /* 0x0000002330307212 */ /* 0x000fe400078e1e04 */
[----:B---3--:R-:W-:-:S05]  /*3f40*/  PRMT R4, R9, 0x7771, RZ ;  /* 0x0000777109047816 */ /* 0x008fca00000000ff */
[----:B------:R-:W-:-:S05]  /*3f50*/  IMAD.SHL.U32 R4, R4, 0x100, RZ ;  /* 0x0000010004047824 */ /* 0x000fca00078e00ff */
[----:B------:R-:W-:Y:S02]  /*3f60*/  LOP3.LUT R5, R4, 0xff00, RZ, 0xc0, !PT ;  /* 0x0000ff0004057812 */ /* 0x000fe400078ec0ff */
[----:B------:R-:W-:-:S04]  /*3f70*/  PRMT R4, R9, 0x7770, RZ ;  /* 0x0000777009047816 */ /* 0x000fc800000000ff */
[----:B------:R-:W-:Y:S02]  /*3f80*/  LOP3.LUT R5, R5, 0xff, R4, 0xf8, !PT ;  /* 0x000000ff05057812 */ /* 0x000fe400078ef804 */
[C---:B------:R-:W-:Y:S02]  /*3f90*/  PRMT R4, R9.reuse, 0x7772, RZ ;  /* 0x0000777209047816 */ /* 0x040fe400000000ff */
[----:B------:R-:W-:-:S03]  /*3fa0*/  PRMT R9, R9, 0x7773, RZ ;  /* 0x0000777309097816 */ /* 0x000fc600000000ff */
[----:B------:R-:W-:-:S05]  /*3fb0*/  IMAD.U32 R4, R4, 0x10000, RZ ;  /* 0x0001000004047824 */ /* 0x000fca00078e00ff */
[----:B------:R-:W-:Y:S01]  /*3fc0*/  LOP3.LUT R5, R5, 0xff0000, R4, 0xf8, !PT ;  /* 0x00ff000005057812 */ /* 0x000fe200078ef804 */
[----:B------:R-:W-:Y:S02]  /*3fd0*/  IMAD.SHL.U32 R4, R9, 0x1000000, RZ ;  /* 0x0100000009047824 */ /* 0x000fe400078e00ff */
[----:B------:R-:W2:Y:S03]  /*3fe0*/  LDL R9, [R1+0x84] ;  /* 0x0000840001097983 */ /* 0x000ea60000100800 */
[----:B------:R-:W-:Y:S02]  /*3ff0*/  LOP3.LUT R49, R49, R4, R5, 0x1e, !PT ;  /* 0x0000000431317212 */ /* 0x000fe400078e1e05 */
[----:B----4-:R-:W-:-:S05]  /*4000*/  PRMT R4, R11, 0x7771, RZ ;  /* 0x000077710b047816 */ /* 0x010fca00000000ff */
[----:B------:R-:W-:-:S05]  /*4010*/  IMAD.SHL.U32 R4, R4, 0x100, RZ ;  /* 0x0000010004047824 */ /* 0x000fca00078e00ff */
[----:B-1----:R-:W-:Y:S02]  /*4020*/  LOP3.LUT R31, R4, 0xff00, RZ, 0xc0, !PT ;  /* 0x0000ff00041f7812 */ /* 0x002fe400078ec0ff */
[----:B------:R-:W-:-:S04]  /*4030*/  PRMT R4, R11, 0x7770, RZ ;  /* 0x000077700b047816 */ /* 0x000fc800000000ff */
[----:B------:R-:W-:Y:S02]  /*4040*/  LOP3.LUT R31, R31, 0xff, R4, 0xf8, !PT ;  /* 0x000000ff1f1f7812 */ /* 0x000fe400078ef804 */
[----:B------:R-:W-:-:S05]  /*4050*/  PRMT R4, R11, 0x7772, RZ ;  /* 0x000077720b047816 */ /* 0x000fca00000000ff */
[----:B------:R-:W-:-:S05]  /*4060*/  IMAD.U32 R4, R4, 0x10000, RZ ;  /* 0x0001000004047824 */ /* 0x000fca00078e00ff */
[----:B------:R-:W-:Y:S02]  /*4070*/  LOP3.LUT R31, R31, 0xff0000, R4, 0xf8, !PT ;  /* 0x00ff00001f1f7812 */ /* 0x000fe400078ef804 */
[----:B------:R-:W3:Y:S01]  /*4080*/  LDL.64 R4, [R1+0x30] ;  /* 0x0000300001047983 */ /* 0x000ee20000100a00 */
[----:B------:R-:W-:-:S05]  /*4090*/  PRMT R11, R11, 0x7773, RZ ;  /* 0x000077730b0b7816 */ /* 0x000fca00000000ff */
[----:B------:R-:W-:-:S05]  /*40a0*/  IMAD.SHL.U32 R30, R11, 0x1000000, RZ ;  /* 0x010000000b1e7824 */ /* 0x000fca00078e00ff */
[----:B------:R-:W-:Y:S02]  /*40b0*/  LOP3.LUT R11, R3, R30, R31, 0x1e, !PT ;  /* 0x0000001e030b7212 */ /* 0x000fe400078e1e1f */
[----:B-----5:R-:W-:-:S05]  /*40c0*/  PRMT R3, R7, 0x7771, RZ ;  /* 0x0000777107037816 */ /* 0x020fca00000000ff */
        /* <DEDUP_REMOVED lines=8> */
[----:B------:R-:W-:-:S05]  /*4150*/  IMAD.SHL.U32 R30, R7, 0x1000000, RZ ;  /* 0x01000000071e7824 */ /* 0x000fca00078e00ff */
[----:B------:R-:W-:Y:S02]  /*4160*/  LOP3.LUT R53, R53, R30, R3, 0x1e, !PT ;  /* 0x0000001e35357212 */ /* 0x000fe400078e1e03 */
[----:B------:R-:W-:-:S05]  /*4170*/  PRMT R3, R39, 0x7771, RZ ;  /* 0x0000777127037816 */ /* 0x000fca00000000ff */
        /* <DEDUP_REMOVED lines=10> */
[----:B--2---:R-:W-:-:S05]  /*4220*/  PRMT R3, R9, 0x7771, RZ ;  /* 0x0000777109037816 */ /* 0x004fca00000000ff */
[----:B------:R-:W-:-:S05]  /*4230*/  IMAD.SHL.U32 R3, R3, 0x100, RZ ;  /* 0x0000010003037824 */ /* 0x000fca00078e00ff */
[----:B------:R-:W-:Y:S02]  /*4240*/  LOP3.LUT R30, R3, 0xff00, RZ, 0xc0, !PT ;  /* 0x0000ff00031e7812 */ /* 0x000fe400078ec0ff */
[----:B------:R-:W-:-:S04]  /*4250*/  PRMT R3, R9, 0x7770, RZ ;  /* 0x0000777009037816 */ /* 0x000fc800000000ff */
[----:B------:R-:W-:Y:S02]  /*4260*/  LOP3.LUT R30, R30, 0xff, R3, 0xf8, !PT ;  /* 0x000000ff1e1e7812 */ /* 0x000fe400078ef803 */
[C---:B------:R-:W-:Y:S02]  /*4270*/  PRMT R3, R9.reuse, 0x7772, RZ ;  /* 0x0000777209037816 */ /* 0x040fe400000000ff */
[----:B------:R-:W-:-:S03]  /*4280*/  PRMT R9, R9, 0x7773, RZ ;  /* 0x0000777309097816 */ /* 0x000fc600000000ff */
[----:B------:R-:W-:-:S05]  /*4290*/  IMAD.U32 R3, R3, 0x10000, RZ ;  /* 0x0001000003037824 */ /* 0x000fca00078e00ff */
[----:B------:R-:W-:Y:S02]  /*42a0*/  LOP3.LUT R3, R30, 0xff0000, R3, 0xf8, !PT ;  /* 0x00ff00001e037812 */ /* 0x000fe400078ef803 */
[----:B------:R-:W-:Y:S02]  /*42b0*/  LOP3.LUT R30, R9, 0x80, RZ, 0xfc, !PT ;  /* 0x00000080091e7812 */ /* 0x000fe400078efcff */
[----:B---3--:R-:W-:-:S03]  /*42c0*/  PRMT R7, R5, 0x7771, RZ ;  /* 0x0000777105077816 */ /* 0x008fc600000000ff */
[----:B------:R1:W-:Y:S02]  /*42d0*/  STL.U8 [R1+0x87], R30 ;  /* 0x0000871e01007387 */ /* 0x0003e40000100000 */
[----:B------:R-:W-:Y:S02]  /*42e0*/  IMAD.SHL.U32 R7, R7, 0x100, RZ ;  /* 0x0000010007077824 */ /* 0x000fe400078e00ff */
[----:B-1----:R-:W2:Y:S03]  /*42f0*/  LDL.64 R30, [R1+0x40] ;  /* 0x00004000011e7983 */ /* 0x002ea60000100a00 */
[----:B------:R-:W-:Y:S02]  /*4300*/  LOP3.LUT R32, R7, 0xff00, RZ, 0xc0, !PT ;  /* 0x0000ff0007207812 */ /* 0x000fe400078ec0ff */
        /* <DEDUP_REMOVED lines=8> */
[----:B------:R-:W-:Y:S01]  /*4390*/  LOP3.LUT R61, R2, R5, R7, 0x1e, !PT ;  /* 0x00000005023d7212 */ /* 0x000fe200078e1e07 */
[----:B------:R-:W-:-:S05]  /*43a0*/  IMAD.SHL.U32 R2, R9, 0x1000000, RZ ;  /* 0x0100000009027824 */ /* 0x000fca00078e00ff */
[----:B------:R-:W-:Y:S02]  /*43b0*/  LOP3.LUT R3, R2, 0x80000000, R3, 0xfe, !PT ;  /* 0x8000000002037812 */ /* 0x000fe400078efe03 */
[----:B------:R-:W-:-:S05]  /*43c0*/  PRMT R2, R37, 0x7771, RZ ;  /* 0x0000777125027816 */ /* 0x000fca00000000ff */
[----:B------:R-:W-:-:S05]  /*43d0*/  IMAD.SHL.U32 R2, R2, 0x100, RZ ;  /* 0x0000010002027824 */ /* 0x000fca00078e00ff */
[----:B------:R-:W-:Y:S02]  /*43e0*/  LOP3.LUT R5, R2, 0xff00, RZ, 0xc0, !PT ;  /* 0x0000ff0002057812 */ /* 0x000fe400078ec0ff */
[----:B------:R-:W-:-:S04]  /*43f0*/  PRMT R2, R37, 0x7770, RZ ;  /* 0x0000777025027816 */ /* 0x000fc800000000ff */
[----:B------:R-:W-:Y:S02]  /*4400*/  LOP3.LUT R5, R5, 0xff, R2, 0xf8, !PT ;  /* 0x000000ff05057812 */ /* 0x000fe400078ef802 */
[----:B------:R-:W-:-:S05]  /*4410*/  PRMT R2, R37, 0x7772, RZ ;  /* 0x0000777225027816 */ /* 0x000fca00000000ff */
[----:B------:R-:W-:Y:S01]  /*4420*/  IMAD.U32 R2, R2, 0x10000, RZ ;  /* 0x0001000002027824 */ /* 0x000fe200078e00ff */
[----:B------:R-:W-:-:S04]  /*4430*/  LOP3.LUT R60, R60, R3, RZ, 0x3c, !PT ;  /* 0x000000033c3c7212 */ /* 0x000fc800078e3cff */
[----:B------:R-:W-:Y:S02]  /*4440*/  LOP3.LUT R5, R5, 0xff0000, R2, 0xf8, !PT ;  /* 0x00ff000005057812 */ /* 0x000fe400078ef802 */
[----:B------:R-:W4:Y:S01]  /*4450*/  LDL.64 R2, [R1+0x50] ;  /* 0x0000500001027983 */ /* 0x000f220000100a00 */
[----:B------:R-:W-:-:S05]  /*4460*/  PRMT R37, R37, 0x7773, RZ ;  /* 0x0000777325257816 */ /* 0x000fca00000000ff */
[----:B------:R-:W-:-:S05]  /*4470*/  IMAD.SHL.U32 R37, R37, 0x1000000, RZ ;  /* 0x0100000025257824 */ /* 0x000fca00078e00ff */
[----:B------:R-:W-:Y:S02]  /*4480*/  LOP3.LUT R64, R64, R37, R5, 0x1e, !PT ;  /* 0x0000002540407212 */ /* 0x000fe400078e1e05 */
[----:B------:R-:W-:Y:S02]  /*4490*/  LOP3.LUT R65, R65, R34, RZ, 0x3c, !PT ;  /* 0x0000002241417212 */ /* 0x000fe400078e3cff */
[----:B------:R-:W-:Y:S02]  /*44a0*/  LOP3.LUT R68, R40, R8, RZ, 0x3c, !PT ;  /* 0x0000000828447212 */ /* 0x000fe400078e3cff */
[----:B------:R-:W-:Y:S02]  /*44b0*/  LOP3.LUT R10, R41, R10, RZ, 0x3c, !PT ;  /* 0x0000000a290a7212 */ /* 0x000fe400078e3cff */
[----:B------:R-:W5:Y:S01]  /*44c0*/  LDL.64 R40, [R1+0x60] ;  /* 0x0000600001287983 */ /* 0x000f620000100a00 */
[----:B--2---:R-:W-:-:S05]  /*44d0*/  PRMT R5, R31, 0x7771, RZ ;  /* 0x000077711f057816 */ /* 0x004fca00000000ff */
[----:B------:R-:W-:Y:S01]  /*44e0*/  IMAD.SHL.U32 R5, R5, 0x100, RZ ;  /* 0x0000010005057824 */ /* 0x000fe200078e00ff */
[----:B------:R-:W-:-:S04]  /*44f0*/  PRMT R7, R31, 0x7772, RZ ;  /* 0x000077721f077816 */ /* 0x000fc800000000ff */
[----:B------:R-:W-:Y:S02]  /*4500*/  LOP3.LUT R66, R5, 0xff00, RZ, 0xc0, !PT ;  /* 0x0000ff0005427812 */ /* 0x000fe400078ec0ff */
[----:B------:R-:W-:-:S04]  /*4510*/  PRMT R5, R31, 0x7770, RZ ;  /* 0x000077701f057816 */ /* 0x000fc800000000ff */
[----:B------:R-:W-:Y:S01]  /*4520*/  LOP3.LUT R5, R66, 0xff, R5, 0xf8, !PT ;  /* 0x000000ff42057812 */ /* 0x000fe200078ef805 */
[----:B------:R-:W-:-:S05]  /*4530*/  IMAD.U32 R66, R7, 0x10000, RZ ;  /* 0x0001000007427824 */ /* 0x000fca00078e00ff */
[----:B------:R-:W-:Y:S02]  /*4540*/  LOP3.LUT R66, R5, 0xff0000, R66, 0xf8, !PT ;  /* 0x00ff000005427812 */ /* 0x000fe400078ef842 */
[----:B---3--:R-:W-:-:S05]  /*4550*/  PRMT R5, R33, 0x7771, RZ ;  /* 0x0000777121057816 */ /* 0x008fca00000000ff */
[----:B------:R-:W-:-:S05]  /*4560*/  IMAD.SHL.U32 R5, R5, 0x100, RZ ;  /* 0x0000010005057824 */ /* 0x000fca00078e00ff */
[----:B------:R-:W-:Y:S02]  /*4570*/  LOP3.LUT R34, R5, 0xff00, RZ, 0xc0, !PT ;  /* 0x0000ff0005227812 */ /* 0x000fe400078ec0ff */
[----:B------:R-:W-:-:S04]  /*4580*/  PRMT R5, R33, 0x7770, RZ ;  /* 0x0000777021057816 */ /* 0x000fc800000000ff */
[----:B------:R-:W-:Y:S02]  /*4590*/  LOP3.LUT R34, R34, 0xff, R5, 0xf8, !PT ;  /* 0x000000ff22227812 */ /* 0x000fe400078ef805 */
[----:B------:R-:W-:-:S05]  /*45a0*/  PRMT R5, R33, 0x7772, RZ ;  /* 0x0000777221057816 */ /* 0x000fca00000000ff */
[----:B------:R-:W-:-:S05]  /*45b0*/  IMAD.U32 R5, R5, 0x10000, RZ ;  /* 0x0001000005057824 */ /* 0x000fca00078e00ff */
[----:B------:R-:W-:Y:S02]  /*45c0*/  LOP3.LUT R5, R34, 0xff0000, R5, 0xf8, !PT ;  /* 0x00ff000022057812 */ /* 0x000fe400078ef805 */
[----:B------:R-:W2:Y:S01]  /*45d0*/  LDL.64 R34, [R1+0x58] ;  /* 0x0000580001227983 */ /* 0x000ea20000100a00 */
[----:B------:R-:W-:-:S05]  /*45e0*/  PRMT R33, R33, 0x7773, RZ ;  /* 0x0000777321217816 */ /* 0x000fca00000000ff */
[----:B------:R-:W-:-:S05]  /*45f0*/  IMAD.SHL.U32 R33, R33, 0x1000000, RZ ;  /* 0x0100000021217824 */ /* 0x000fca00078e00ff */
[----:B------:R-:W-:Y:S02]  /*4600*/  LOP3.LUT R62, R62, R33, R5, 0x1e, !PT ;  /* 0x000000213e3e7212 */ /* 0x000fe400078e1e05 */
[----:B----4-:R-:W-:-:S05]  /*4610*/  PRMT R5, R3, 0x7771, RZ ;  /* 0x0000777103057816 */ /* 0x010fca00000000ff */
[----:B------:R-:W-:-:S05]  /*4620*/  IMAD.SHL.U32 R5, R5, 0x100, RZ ;  /* 0x0000010005057824 */ /* 0x000fca00078e00ff */
        /* <DEDUP_REMOVED lines=10> */
[----:B------:R-:W-:Y:S02]  /*46d0*/  LOP3.LUT R59, R59, R6, RZ, 0x3c, !PT ;  /* 0x000000063b3b7212 */ /* 0x000fe400078e3cff */
[----:B------:R-:W-:-:S05]  /*46e0*/  PRMT R31, R31, 0x7773, RZ ;  /* 0x000077731f1f7816 */ /* 0x000fca00000000ff */
[----:B------:R-:W-:-:S05]  /*46f0*/  IMAD.SHL.U32 R31, R31, 0x1000000, RZ ;  /* 0x010000001f1f7824 */ /* 0x000fca00078e00ff */
[----:B------:R-:W-:Y:S02]  /*4700*/  LOP3.LUT R66, R63, R31, R66, 0x1e, !PT ;  /* 0x0000001f3f427212 */ /* 0x000fe400078e1e42 */
[----:B------:R-:W-:Y:S02]  /*4710*/  LOP3.LUT R31, R58, R38, RZ, 0x3c, !PT ;  /* 0x000000263a1f7212 */ /* 0x000fe400078e3cff */
[----:B------:R-:W4:Y:S01]  /*4720*/  LDL.64 R38, [R1+0x70] ;  /* 0x0000700001267983 */ /* 0x000f220000100a00 */
[----:B------:R-:W-:Y:S02]  /*4730*/  LOP3.LUT R50, R50, R4, RZ, 0x3c, !PT ;  /* 0x0000000432327212 */ /* 0x000fe400078e3cff */
        /* <DEDUP_REMOVED lines=11> */
[----:B-----5:R-:W-:-:S05]  /*47f0*/  PRMT R3, R41, 0x7771, RZ ;  /* 0x0000777129037816 */ /* 0x020fca00000000ff */
[----:B------:R-:W-:-:S05]  /*4800*/  IMAD.SHL.U32 R3, R3, 0x100, RZ ;  /* 0x0000010003037824 */ /* 0x000fca00078e00ff */
[----:B------:R-:W-:Y:S02]  /*4810*/  LOP3.LUT R6, R3, 0xff00, RZ, 0xc0, !PT ;  /* 0x0000ff0003067812 */ /* 0x000fe400078ec0ff */
[----:B------:R-:W-:Y:S02]  /*4820*/  PRMT R3, R41, 0x7770, RZ ;  /* 0x0000777029037816 */ /* 0x000fe400000000ff */
[----:B---3--:R-:W-:Y:S02]  /*4830*/  PRMT R5, R9, 0x7771, RZ ;  /* 0x0000777109057816 */ /* 0x008fe400000000ff */
[----:B------:R-:W-:Y:S02]  /*4840*/  LOP3.LUT R6, R6, 0xff, R3, 0xf8, !PT ;  /* 0x000000ff06067812 */ /* 0x000fe400078ef803 */
[----:B------:R-:W-:Y:S01]  /*4850*/  PRMT R3, R41, 0x7772, RZ ;  /* 0x0000777229037816 */ /* 0x000fe200000000ff */
[----:B------:R-:W-:-:S04]  /*4860*/  IMAD.SHL.U32 R5, R5, 0x100, RZ ;  /* 0x0000010005057824 */ /* 0x000fc800078e00ff */
[----:B------:R-:W-:-:S05]  /*4870*/  IMAD.U32 R3, R3, 0x10000, RZ ;  /* 0x0001000003037824 */ /* 0x000fca00078e00ff */
[----:B------:R-:W-:Y:S02]  /*4880*/  LOP3.LUT R3, R6, 0xff0000, R3, 0xf8, !PT ;  /* 0x00ff000006037812 */ /* 0x000fe400078ef803 */
[----:B------:R-:W-:Y:S02]  /*4890*/  LOP3.LUT R6, R5, 0xff00, RZ, 0xc0, !PT ;  /* 0x0000ff0005067812 */ /* 0x000fe400078ec0ff */
[----:B------:R-:W-:-:S04]  /*48a0*/  PRMT R5, R9, 0x7770, RZ ;  /* 0x0000777009057816 */ /* 0x000fc800000000ff */
[----:B------:R-:W-:Y:S02]  /*48b0*/  LOP3.LUT R6, R6, 0xff, R5, 0xf8, !PT ;  /* 0x000000ff06067812 */ /* 0x000fe400078ef805 */
[----:B------:R-:W-:-:S05]  /*48c0*/  PRMT R5, R9, 0x7772, RZ ;  /* 0x0000777209057816 */ /* 0x000fca00000000ff */
[----:B------:R-:W-:Y:S01]  /*48d0*/  IMAD.U32 R5, R5, 0x10000, RZ ;  /* 0x0001000005057824 */ /* 0x000fe200078e00ff */
[----:B------:R-:W-:-:S04]  /*48e0*/  PRMT R9, R9, 0x7773, RZ ;  /* 0x0000777309097816 */ /* 0x000fc800000000ff */
[----:B------:R-:W-:Y:S02]  /*48f0*/  LOP3.LUT R5, R6, 0xff0000, R5, 0xf8, !PT ;  /* 0x00ff000006057812 */ /* 0x000fe400078ef805 */
[----:B------:R-:W2:Y:S01]  /*4900*/  LDL.64 R6, [R1+0x78] ;  /* 0x0000780001067983 */ /* 0x000ea20000100a00 */
[----:B------:R-:W-:-:S05]  /*4910*/  IMAD.SHL.U32 R9, R9, 0x1000000, RZ ;  /* 0x0100000009097824 */ /* 0x000fca00078e00ff */
[----:B------:R-:W-:Y:S02]  /*4920*/  LOP3.LUT R52, R52, R9, R5, 0x1e, !PT ;  /* 0x0000000934347212 */ /* 0x000fe400078e1e05 */
[----:B------:R-:W3:Y:S04]  /*4930*/  LDL.64 R4, [R1] ;  /* 0x0000000001047983 */ /* 0x000ee80000100a00 */
[----:B------:R-:W5:Y:S01]  /*4940*/  LDL R9, [R1+0x80] ;  /* 0x0000800001097983 */ /* 0x000f620000100800 */
[----:B------:R-:W-:Y:S02]  /*4950*/  LOP3.LUT R32, R23, R32, RZ, 0x3c, !PT ;  /* 0x0000002017207212 */ /* 0x000fe400078e3cff */
[----:B----4-:R-:W-:Y:S02]  /*4960*/  PRMT R23, R39, 0x7771, RZ ;  /* 0x0000777127177816 */ /* 0x010fe400000000ff */
[----:B------:R-:W-:-:S03]  /*4970*/  LOP3.LUT R8, R20, R8, RZ, 0x3c, !PT ;  /* 0x0000000814087212 */ /* 0x000fc600078e3cff */
[----:B------:R-:W-:Y:S01]  /*4980*/  IMAD.SHL.U32 R23, R23, 0x100, RZ ;  /* 0x0000010017177824 */ /* 0x000fe200078e00ff */
[----:B------:R-:W-:Y:S02]  /*4990*/  LOP3.LUT R21, R21, R30, RZ, 0x3c, !PT ;  /* 0x0000001e15157212 */ /* 0x000fe400078e3cff */
[----:B------:R-:W-:Y:S02]  /*49a0*/  PRMT R20, R39, 0x7772, RZ ;  /* 0x0000777227147816 */ /* 0x000fe400000000ff */
[----:B------:R-:W-:Y:S02]  /*49b0*/  LOP3.LUT R30, R23, 0xff00, RZ, 0xc0, !PT ;  /* 0x0000ff00171e7812 */ /* 0x000fe400078ec0ff */
[----:B------:R-:W-:Y:S01]  /*49c0*/  PRMT R23, R39, 0x7770, RZ ;  /* 0x0000777027177816 */ /* 0x000fe200000000ff */
[----:B------:R-:W-:-:S03]  /*49d0*/  IMAD.U32 R20, R20, 0x10000, RZ ;  /* 0x0001000014147824 */ /* 0x000fc600078e00ff */
[----:B------:R-:W-:-:S04]  /*49e0*/  LOP3.LUT R23, R30, 0xff, R23, 0xf8, !PT ;  /* 0x000000ff1e177812 */ /* 0x000fc800078ef817 */
[----:B------:R-:W-:Y:S02]  /*49f0*/  LOP3.LUT R23, R23, 0xff0000, R20, 0xf8, !PT ;  /* 0x00ff000017177812 */ /* 0x000fe400078ef814 */
[----:B------:R-:W-:Y:S02]  /*4a00*/  PRMT R39, R39, 0x7773, RZ ;  /* 0x0000777327277816 */ /* 0x000fe400000000ff */
[----:B------:R-:W-:-:S03]  /*4a10*/  LOP3.LUT R2, R25, R2, RZ, 0x3c, !PT ;  /* 0x0000000219027212 */ /* 0x000fc600078e3cff */
[----:B------:R-:W-:-:S05]  /*4a20*/  IMAD.SHL.U32 R39, R39, 0x1000000, RZ ;  /* 0x0100000027277824 */ /* 0x000fca00078e00ff */
[----:B------:R-:W-:Y:S02]  /*4a30*/  LOP3.LUT R22, R22, R39, R23, 0x1e, !PT ;  /* 0x0000002716167212 */ /* 0x000fe400078e1e17 */
[----:B------:R-:W-:-:S05]  /*4a40*/  PRMT R41, R41, 0x7773, RZ ;  /* 0x0000777329297816 */ /* 0x000fca00000000ff */
[----:B------:R-:W-:Y:S01]  /*4a50*/  IMAD.SHL.U32 R41, R41, 0x1000000, RZ ;  /* 0x0100000029297824 */ /* 0x000fe200078e00ff */
[----:B------:R-:W-:Y:S02]  /*4a60*/  LOP3.LUT R36, R51, R36, RZ, 0x3c, !PT ;  /* 0x0000002433247212 */ /* 0x000fe400078e3cff */
[----:B------:R-:W-:Y:S02]  /*4a70*/  LOP3.LUT R27, R27, R34, RZ, 0x3c, !PT ;  /* 0x000000221b1b7212 */ /* 0x000fe400078e3cff */
[----:B------:R-:W-:Y:S02]  /*4a80*/  LOP3.LUT R3, R56, R41, R3, 0x1e, !PT ;  /* 0x0000002938037212 */ /* 0x000fe400078e1e03 */
[----:B------:R-:W-:Y:S02]  /*4a90*/  LOP3.LUT R29, R29, R40, RZ, 0x3c, !PT ;  /* 0x000000281d1d7212 */ /* 0x000fe400078e3cff */
[----:B------:R-:W-:Y:S01]  /*4aa0*/  LOP3.LUT R24, R24, R38, RZ, 0x3c, !PT ;  /* 0x0000002618187212 */ /* 0x000fe200078e3cff */
[----:B------:R-:W-:Y:S01]  /*4ab0*/  UMOV UR4, URZ ;  /* 0x000000ff00047c82 */ /* 0x000fe20008000000 */
[----:B--2---:R-:W-:-:S05]  /*4ac0*/  PRMT R20, R7, 0x7771, RZ ;  /* 0x0000777107147816 */ /* 0x004fca00000000ff */
[----:B------:R-:W-:Y:S01]  /*4ad0*/  IMAD.SHL.U32 R20, R20, 0x100, RZ ;  /* 0x0000010014147824 */ /* 0x000fe200078e00ff */
[----:B------:R-:W-:-:S04]  /*4ae0*/  PRMT R25, R7, 0x7770, RZ ;  /* 0x0000777007197816 */ /* 0x000fc800000000ff */
[----:B------:R-:W-:Y:S02]  /*4af0*/  LOP3.LUT R30, R20, 0xff00, RZ, 0xc0, !PT ;  /* 0x0000ff00141e7812 */ /* 0x000fe400078ec0ff */
[----:B---3--:R-:W-:Y:S02]  /*4b00*/  PRMT R20, R5, 0x7771, RZ ;  /* 0x0000777105147816 */ /* 0x008fe400000000ff */
[----:B------:R-:W-:-:S03]  /*4b10*/  LOP3.LUT R30, R30, 0xff, R25, 0xf8, !PT ;  /* 0x000000ff1e1e7812 */ /* 0x000fc600078ef819 */
[----:B------:R-:W-:Y:S01]  /*4b20*/  IMAD.SHL.U32 R25, R20, 0x100, RZ ;  /* 0x0000010014197824 */ /* 0x000fe200078e00ff */
[----:B------:R-:W-:Y:S02]  /*4b30*/  PRMT R23, R7, 0x7772, RZ ;  /* 0x0000777207177816 */ /* 0x000fe400000000ff */
[----:B------:R-:W-:Y:S02]  /*4b40*/  PRMT R20, R5, 0x7770, RZ ;  /* 0x0000777005147816 */ /* 0x000fe400000000ff */
[----:B------:R-:W-:Y:S02]  /*4b50*/  LOP3.LUT R33, R25, 0xff00, RZ, 0xc0, !PT ;  /* 0x0000ff0019217812 */ /* 0x000fe400078ec0ff */
[----:B------:R-:W-:Y:S02]  /*4b60*/  PRMT R25, R7, 0x7773, RZ ;  /* 0x0000777307197816 */ /* 0x000fe400000000ff */
[----:B------:R-:W-:Y:S01]  /*4b70*/  PRMT R7, R5, 0x7772, RZ ;  /* 0x0000777205077816 */ /* 0x000fe200000000ff */
[----:B------:R-:W-:Y:S01]  /*4b80*/  IMAD.U32 R23, R23, 0x10000, RZ ;  /* 0x0001000017177824 */ /* 0x000fe200078e00ff */
[----:B------:R-:W-:Y:S01]  /*4b90*/  LOP3.LUT R33, R33, 0xff, R20, 0xf8, !PT ;  /* 0x000000ff21217812 */ /* 0x000fe200078ef814 */
[----:B------:R-:W-:-:S02]  /*4ba0*/  IMAD.SHL.U32 R25, R25, 0x1000000, RZ ;  /* 0x0100000019197824 */ /* 0x000fc400078e00ff */
[----:B------:R-:W-:Y:S01]  /*4bb0*/  IMAD.U32 R20, R7, 0x10000, RZ ;  /* 0x0001000007147824 */ /* 0x000fe200078e00ff */
[----:B------:R-:W-:Y:S02]  /*4bc0*/  PRMT R7, R5, 0x7773, RZ ;  /* 0x0000777305077816 */ /* 0x000fe400000000ff */
[----:B------:R-:W-:Y:S02]  /*4bd0*/  LOP3.LUT R23, R30, 0xff0000, R23, 0xf8, !PT ;  /* 0x00ff00001e177812 */ /* 0x000fe400078ef817 */
[----:B------:R-:W-:Y:S01]  /*4be0*/  LOP3.LUT R6, R43, R6, RZ, 0x3c, !PT ;  /* 0x000000062b067212 */ /* 0x000fe200078e3cff */
[----:B------:R-:W-:Y:S01]  /*4bf0*/  IMAD.SHL.U32 R7, R7, 0x1000000, RZ ;  /* 0x0100000007077824 */ /* 0x000fe200078e00ff */
[----:B------:R-:W-:Y:S02]  /*4c00*/  LOP3.LUT R26, R26, R25, R23, 0x1e, !PT ;  /* 0x000000191a1a7212 */ /* 0x000fe400078e1e17 */
[----:B------:R-:W-:Y:S02]  /*4c10*/  LOP3.LUT R5, R33, 0xff0000, R20, 0xf8, !PT ;  /* 0x00ff000021057812 */ /* 0x000fe400078ef814 */
[----:B-----5:R-:W-:-:S07]  /*4c20*/  LOP3.LUT R9, R28, R9, RZ, 0x3c, !PT ;  /* 0x000000091c097212 */ /* 0x020fce00078e3cff */
.L_x_80:
        /* <DEDUP_REMOVED lines=10> */
[----:B------:R-:W-:Y:S02]  /*4cd0*/  LOP3.LUT R35, R30, R9, RZ, 0x3c, !PT ;  /* 0x000000091e237212 */ /* 0x000fe400078e3cff */
[----:B------:R-:W-:Y:S02]  /*4ce0*/  LOP3.LUT R28, R44, R15, R29, 0x96, !PT ;  /* 0x0000000f2c1c7212 */ /* 0x000fe400078e961d */
[----:B------:R-:W-:Y:S02]  /*4cf0*/  LOP3.LUT R30, R23, R60, RZ, 0x3c, !PT ;  /* 0x0000003c171e7212 */ /* 0x000fe400078e3cff */
[----:B------:R-:W-:-:S02]  /*4d00*/  LOP3.LUT R15, R46, R16, R3, 0x96, !PT ;  /* 0x000000102e0f7212 */ /* 0x000fc400078e9603 */
[----:B------:R-:W-:Y:S02]  /*4d10*/  SHF.L.W.U32.HI R39, R20, 0x1, R41 ;  /* 0x0000000114277819 */ /* 0x000fe40000010e29 */
[----:B------:R-:W-:Y:S02]  /*4d20*/  LOP3.LUT R51, R54, R7, R5, 0x1e, !PT ;  /* 0x0000000736337212 */ /* 0x000fe400078e1e05 */
[----:B------:R-:W-:Y:S02]  /*4d30*/  SHF.L.W.U32.HI R23, R30, 0x1, R35 ;  /* 0x000000011e177819 */ /* 0x000fe40000010e23 */
[----:B------:R-:W-:Y:S02]  /*4d40*/  SHF.L.W.U32.HI R16, R15, 0x1, R28 ;  /* 0x000000010f107819 */ /* 0x000fe40000010e1c */
[----:B------:R-:W-:Y:S02]  /*4d50*/  SHF.L.W.U32.HI R33, R28, 0x1, R15 ;  /* 0x000000011c217819 */ /* 0x000fe40000010e0f */
[----:B------:R-:W-:-:S02]  /*4d60*/  LOP3.LUT R39, R39, R15, RZ, 0x3c, !PT ;  /* 0x0000000f27277212 */ /* 0x000fc400078e3cff */
[----:B------:R-:W-:Y:S02]  /*4d70*/  LOP3.LUT R15, R2, R31, R4, 0x96, !PT ;  /* 0x0000001f020f7212 */ /* 0x000fe400078e9604 */
[----:B------:R-:W-:Y:S02]  /*4d80*/  LOP3.LUT R51, R26, R51, R57, 0x96, !PT ;  /* 0x000000331a337212 */ /* 0x000fe400078e9639 */
[----:B------:R-:W-:Y:S02]  /*4d90*/  SHF.L.W.U32.HI R37, R41, 0x1, R20 ;  /* 0x0000000129257819 */ /* 0x000fe40000010e14 */
[----:B------:R-:W-:Y:S02]  /*4da0*/  LOP3.LUT R23, R23, R20, RZ, 0x3c, !PT ;  /* 0x0000001417177212 */ /* 0x000fe400078e3cff */
[----:B------:R-:W-:Y:S02]  /*4db0*/  LOP3.LUT R34, R8, R21, R10, 0x96, !PT ;  /* 0x0000001508227212 */ /* 0x000fe400078e960a */
[----:B------:R-:W-:-:S02]  /*4dc0*/  LOP3.LUT R25, R52, R66, R11, 0x96, !PT ;  /* 0x0000004234197212 */ /* 0x000fc400078e960b */
[----:B------:R-:W-:Y:S02]  /*4dd0*/  SHF.L.W.U32.HI R20, R35, 0x1, R30 ;  /* 0x0000000123147819 */ /* 0x000fe40000010e1e */
[----:B------:R-:W-:Y:S02]  /*4de0*/  LOP3.LUT R15, R17, R15, R6, 0x96, !PT ;  /* 0x0000000f110f7212 */ /* 0x000fe400078e9606 */
[----:B------:R-:W-:Y:S02]  /*4df0*/  LOP3.LUT R38, R51, R18, RZ, 0x3c, !PT ;  /* 0x0000001233267212 */ /* 0x000fe400078e3cff */
[----:B------:R-:W-:Y:S02]  /*4e00*/  LOP3.LUT R34, R13, R34, R42, 0x96, !PT ;  /* 0x000000220d227212 */ /* 0x000fe400078e962a */
[----:B------:R-:W-:Y:S02]  /*4e10*/  LOP3.LUT R25, R14, R25, R47, 0x96, !PT ;  /* 0x000000190e197212 */ /* 0x000fe400078e962f */
[----:B------:R-:W-:-:S02]  /*4e20*/  LOP3.LUT R41, R20, R41, RZ, 0x3c, !PT ;  /* 0x0000002914297212 */ /* 0x000fc400078e3cff */
[----:B------:R-:W-:Y:S02]  /*4e30*/  LOP3.LUT R37, R37, R28, RZ, 0x3c, !PT ;  /* 0x0000001c25257212 */ /* 0x000fe400078e3cff */
[----:B------:R-:W-:Y:S02]  /*4e40*/  LOP3.LUT R16, R16, R15, RZ, 0x3c, !PT ;  /* 0x0000000f10107212 */ /* 0x000fe400078e3cff */
[----:B------:R-:W-:Y:S02]  /*4e50*/  SHF.L.W.U32.HI R20, R15, 0x1, R38 ;  /* 0x000000010f147819 */ /* 0x000fe40000010e26 */
[----:B------:R-:W-:Y:S02]  /*4e60*/  LOP3.LUT R28, R33, R38, RZ, 0x3c, !PT ;  /* 0x00000026211c7212 */ /* 0x000fe400078e3cff */
[----:B------:R-:W-:Y:S02]  /*4e70*/  SHF.L.W.U32.HI R15, R38, 0x1, R15 ;  /* 0x00000001260f7819 */ /* 0x000fe40000010e0f */
[----:B------:R-:W-:-:S02]  /*4e80*/  SHF.L.W.U32.HI R38, R25, 0x1, R34 ;  /* 0x0000000119267819 */ /* 0x000fc40000010e22 */
[----:B------:R-:W-:Y:S02]  /*4e90*/  SHF.L.W.U32.HI R43, R34, 0x1, R25 ;  /* 0x00000001222b7819 */ /* 0x000fe40000010e19 */
[----:B------:R-:W-:Y:S02]  /*4ea0*/  LOP3.LUT R25, R20, R25, RZ, 0x3c, !PT ;  /* 0x0000001914197212 */ /* 0x000fe400078e3cff */
[----:B------:R-:W-:Y:S02]  /*4eb0*/  LOP3.LUT R35, R38, R35, RZ, 0x3c, !PT ;  /* 0x0000002326237212 */ /* 0x000fe400078e3cff */
[-C--:B------:R-:W-:Y:S02]  /*4ec0*/  LOP3.LUT R20, R31, R23.reuse, RZ, 0x3c, !PT ;  /* 0x000000171f147212 */ /* 0x080fe400078e3cff */
[----:B------:R-:W-:Y:S02]  /*4ed0*/  LOP3.LUT R30, R43, R30, RZ, 0x3c, !PT ;  /* 0x0000001e2b1e7212 */ /* 0x000fe400078e3cff */
[----:B------:R-:W-:-:S02]  /*4ee0*/  LOP3.LUT R31, R6, R23, RZ, 0x3c, !PT ;  /* 0x00000017061f7212 */ /* 0x000fc400078e3cff */
[----:B------:R-:W-:Y:S02]  /*4ef0*/  LOP3.LUT R38, R26, R41, RZ, 0x3c, !PT ;  /* 0x000000291a267212 */ /* 0x000fe400078e3cff */
[----:B------:R-:W-:Y:S02]  /*4f00*/  LOP3.LUT R15, R15, R34, RZ, 0x3c, !PT ;  /* 0x000000220f0f7212 */ /* 0x000fe400078e3cff */
[----:B------:R-:W-:Y:S02]  /*4f10*/  LOP3.LUT R40, R68, R35, RZ, 0x3c, !PT ;  /* 0x0000002344287212 */ /* 0x000fe400078e3cff */
[----:B------:R-:W-:Y:S02]  /*4f20*/  SHF.L.W.U32.HI R26, R38, 0x4, R31 ;  /* 0x00000004261a7819 */ /* 0x000fe40000010e1f */
[----:B------:R-:W-:Y:S02]  /*4f30*/  LOP3.LUT R49, R49, R30, RZ, 0x3c, !PT ;  /* 0x0000001e31317212 */ /* 0x000fe400078e3cff */
[----:B------:R-:W-:-:S02]  /*4f40*/  SHF.L.W.U32.HI R31, R31, 0x4, R38 ;  /* 0x000000041f1f7819 */ /* 0x000fc40000010e26 */
[----:B------:R-:W-:Y:S02]  /*4f50*/  LOP3.LUT R21, R21, R37, RZ, 0x3c, !PT ;  /* 0x0000002515157212 */ /* 0x000fe400078e3cff */
[----:B------:R-:W-:Y:S02]  /*4f60*/  LOP3.LUT R38, R66, R39, RZ, 0x3c, !PT ;  /* 0x0000002742267212 */ /* 0x000fe400078e3cff */
[-C--:B------:R-:W-:Y:S02]  /*4f70*/  LOP3.LUT R2, R2, R23.reuse, RZ, 0x3c, !PT ;  /* 0x0000001702027212 */ /* 0x080fe400078e3cff */
[----:B------:R-:W-:Y:S02]  /*4f80*/  LOP3.LUT R6, R17, R23, RZ, 0x3c, !PT ;  /* 0x0000001711067212 */ /* 0x000fe400078e3cff */
[----:B------:R-:W-:Y:S02]  /*4f90*/  LOP3.LUT R24, R24, R15, RZ, 0x3c, !PT ;  /* 0x0000000f18187212 */ /* 0x000fe400078e3cff */
[----:B------:R-:W-:-:S02]  /*4fa0*/  LOP3.LUT R43, R22, R25, RZ, 0x3c, !PT ;  /* 0x00000019162b7212 */ /* 0x000fc400078e3cff */
[-C--:B------:R-:W-:Y:S02]  /*4fb0*/  LOP3.LUT R23, R54, R41.reuse, RZ, 0x3c, !PT ;  /* 0x0000002936177212 */ /* 0x080fe400078e3cff */
[-C--:B------:R-:W-:Y:S02]  /*4fc0*/  LOP3.LUT R33, R57, R41.reuse, RZ, 0x3c, !PT ;  /* 0x0000002939217212 */ /* 0x080fe400078e3cff */
[----:B------:R-:W-:Y:S02]  /*4fd0*/  SHF.L.W.U32.HI R51, R40, 0x14, R49 ;  /* 0x0000001428337819 */ /* 0x000fe40000010e31 */
[----:B------:R-:W-:Y:S02]  /*4fe0*/  LOP3.LUT R41, R18, R41, RZ, 0x3c, !PT ;  /* 0x0000002912297212 */ /* 0x000fe400078e3cff */
[----:B------:R-:W-:Y:S02]  /*4ff0*/  SHF.L.W.U32.HI R40, R49, 0x14, R40 ;  /* 0x0000001431287819 */ /* 0x000fe40000010e28 */
[----:B------:R-:W-:-:S02]  /*5000*/  LOP3.LUT R18, R36, R35, RZ, 0x3c, !PT ;  /* 0x0000002324127212 */ /* 0x000fc400078e3cff */
[-C--:B------:R-:W-:Y:S02]  /*5010*/  LOP3.LUT R17, R29, R35.reuse, RZ, 0x3c, !PT ;  /* 0x000000231d117212 */ /* 0x080fe400078e3cff */
[----:B------:R-:W-:Y:S02]  /*5020*/  LOP3.LUT R34, R44, R35, RZ, 0x3c, !PT ;  /* 0x000000232c227212 */ /* 0x000fe400078e3cff */
[----:B------:R-:W-:Y:S02]  /*5030*/  SHF.L.W.U32.HI R49, R38, 0xc, R21 ;  /* 0x0000000c26317819 */ /* 0x000fe40000010e15 */
[----:B------:R-:W-:Y:S02]  /*5040*/  LOP3.LUT R22, R32, R15, RZ, 0x3c, !PT ;  /* 0x0000000f20167212 */ /* 0x000fe400078e3cff */
[----:B------:R-:W-:Y:S02]  /*5050*/  SHF.L.W.U32.HI R38, R21, 0xc, R38 ;  /* 0x0000000c15267819 */ /* 0x000fe40000010e26 */
[----:B------:R-:W-:-:S02]  /*5060*/  SHF.L.W.U32.HI R35, R16, 0x1c, R28 ;  /* 0x0000001c10237819 */ /* 0x000fc40000010e1c */
[----:B------:R-:W-:Y:S02]  /*5070*/  SHF.L.W.U32.HI R32, R43, 0x4, R24 ;  /* 0x000000042b207819 */ /* 0x000fe40000010e18 */
[----:B------:R-:W-:Y:S02]  /*5080*/  LOP3.LUT R29, R50, R16, RZ, 0x3c, !PT ;  /* 0x00000010321d7212 */ /* 0x000fe400078e3cff */
[----:B------:R-:W-:Y:S02]  /*5090*/  LOP3.LUT R36, R40, R38, R31, 0xb4, !PT ;  /* 0x0000002628247212 */ /* 0x000fe400078eb41f */
[----:B------:R-:W-:Y:S02]  /*50a0*/  LOP3.LUT R21, R31, R35, R38, 0xb4, !PT ;  /* 0x000000231f157212 */ /* 0x000fe400078eb426 */
[----:B------:R-:W-:Y:S02]  /*50b0*/  LOP3.LUT R50, R32, R31, R40, 0xb4, !PT ;  /* 0x0000001f20327212 */ /* 0x000fe400078eb428 */
[----:B------:R-:W-:-:S02]  /*50c0*/  LOP3.LUT R31, R35, R40, R32, 0xb4, !PT ;  /* 0x00000028231f7212 */ /* 0x000fc400078eb420 */
[----:B------:R-:W-:Y:S02]  /*50d0*/  LOP3.LUT R32, R38, R32, R35, 0xb4, !PT ;  /* 0x0000002026207212 */ /* 0x000fe400078eb423 */
[----:B------:R-:W-:Y:S02]  /*50e0*/  SHF.L.W.U32.HI R38, R24, 0x4, R43 ;  /* 0x0000000418267819 */ /* 0x000fe40000010e2b */
[----:B------:R-:W-:Y:S02]  /*50f0*/  SHF.L.W.U32.HI R24, R28, 0x1c, R16 ;  /* 0x0000001c1c187819 */ /* 0x000fe40000010e10 */
[----:B------:R-:W-:Y:S02]  /*5100*/  LOP3.LUT R43, R64, R30, RZ, 0x3c, !PT ;  /* 0x0000001e402b7212 */ /* 0x000fe400078e3cff */
[----:B------:R-:W-:Y:S02]  /*5110*/  LOP3.LUT R68, R61, R28, RZ, 0x3c, !PT ;  /* 0x0000001c3d447212 */ /* 0x000fe400078e3cff */
[----:B------:R-:W-:-:S02]  /*5120*/  LOP3.LUT R64, R51, R49, R26, 0xb4, !PT ;  /* 0x0000003133407212 */ /* 0x000fc400078eb41a */
[----:B------:R-:W-:Y:S02]  /*5130*/  LOP3.LUT R61, R38, R26, R51, 0xb4, !PT ;  /* 0x0000001a263d7212 */ /* 0x000fe400078eb433 */
[----:B------:R-:W-:Y:S02]  /*5140*/  LOP3.LUT R54, R24, R51, R38, 0xb4, !PT ;  /* 0x0000003318367212 */ /* 0x000fe400078eb426 */
[----:B------:R-:W-:Y:S02]  /*5150*/  SHF.L.W.U32.HI R51, R18, 0x1c, R43 ;  /* 0x0000001c12337819 */ /* 0x000fe40000010e2b */
[----:B------:R-:W-:Y:S02]  /*5160*/  LOP3.LUT R35, R62, R25, RZ, 0x3c, !PT ;  /* 0x000000193e237212 */ /* 0x000fe400078e3cff */
[----:B------:R-:W-:Y:S02]  /*5170*/  SHF.L.W.U32.HI R18, R43, 0x1c, R18 ;  /* 0x0000001c2b127819 */ /* 0x000fe40000010e12 */
[----:B------:R-:W-:-:S02]  /*5180*/  LOP3.LUT R62, R49, R38, R24, 0xb4, !PT ;  /* 0x00000026313e7212 */ /* 0x000fc400078eb418 */
[----:B------:R-:W-:Y:S02]  /*5190*/  LOP3.LUT R8, R8, R37, RZ, 0x3c, !PT ;  /* 0x0000002508087212 */ /* 0x000fe400078e3cff */
[----:B------:R-:W-:Y:S02]  /*51a0*/  LOP3.LUT R43, R52, R39, RZ, 0x3c, !PT ;  /* 0x00000027342b7212 */ /* 0x000fe400078e3cff */
[----:B------:R-:W-:Y:S02]  /*51b0*/  LOP3.LUT R65, R65, R16, RZ, 0x3c, !PT ;  /* 0x0000001041417212 */ /* 0x000fe400078e3cff */
[----:B------:R-:W-:Y:S02]  /*51c0*/  LOP3.LUT R48, R48, R28, RZ, 0x3c, !PT ;  /* 0x0000001c30307212 */ /* 0x000fe400078e3cff */
[----:B------:R-:W-:Y:S02]  /*51d0*/  LOP3.LUT R19, R19, R15, RZ, 0x3c, !PT ;  /* 0x0000000f13137212 */ /* 0x000fe400078e3cff */
[----:B------:R-:W-:-:S02]  /*51e0*/  LOP3.LUT R38, R45, R25, RZ, 0x3c, !PT ;  /* 0x000000192d267212 */ /* 0x000fc400078e3cff */
[----:B------:R-:W-:Y:S02]  /*51f0*/  LOP3.LUT R66, R26, R24, R49, 0xb4, !PT ;  /* 0x000000181a427212 */ /* 0x000fe400078eb431 */
        /* <DEDUP_REMOVED lines=8> */
[----:B------:R-:W-:Y:S02]  /*5280*/  LOP3.LUT R41, R9, R16, RZ, 0x3c, !PT ;  /* 0x0000001009297212 */ /* 0x000fe400078e3cff */
[----:B------:R-:W-:Y:S02]  /*5290*/  LOP3.LUT R38, R42, R37, RZ, 0x3c, !PT ;  /* 0x000000252a267212 */ /* 0x000fe400078e3cff */
[----:B------:R-:W-:-:S02]  /*52a0*/  LOP3.LUT R19, R57, R6, R43, 0xb4, !PT ;  /* 0x0000000639137212 */ /* 0x000fc400078eb42b */
[----:B------:R-:W-:Y:S02]  /*52b0*/  LOP3.LUT R9, R6, R18, R45, 0xb4, !PT ;  /* 0x0000001206097212 */ /* 0x000fe400078eb42d */
[----:B------:R-:W-:Y:S02]  /*52c0*/  LOP3.LUT R42, R18, R43, R57, 0xb4, !PT ;  /* 0x0000002b122a7212 */ /* 0x000fe400078eb439 */
[----:B------:R-:W-:Y:S02]  /*52d0*/  LOP3.LUT R44, R45, R57, R18, 0xb4, !PT ;  /* 0x000000392d2c7212 */ /* 0x000fe400078eb412 */
[----:B------:R-:W-:Y:S02]  /*52e0*/  LOP3.LUT R6, R43, R45, R6, 0xb4, !PT ;  /* 0x0000002d2b067212 */ /* 0x000fe400078eb406 */
[----:B------:R-:W-:Y:S02]  /*52f0*/  LOP3.LUT R65, R47, R39, RZ, 0x3c, !PT ;  /* 0x000000272f417212 */ /* 0x000fe400078e3cff */
[----:B------:R-:W-:-:S02]  /*5300*/  LOP3.LUT R18, R60, R28, RZ, 0x3c, !PT ;  /* 0x0000001c3c127212 */ /* 0x000fc400078e3cff */
[----:B------:R-:W-:Y:S02]  /*5310*/  LOP3.LUT R43, R46, R30, RZ, 0x3c, !PT ;  /* 0x0000001e2e2b7212 */ /* 0x000fe400078e3cff */
[----:B------:R-:W-:Y:S02]  /*5320*/  LOP3.LUT R47, R51, R26, R24, 0xb4, !PT ;  /* 0x0000001a332f7212 */ /* 0x000fe400078eb418 */
[----:B------:R-:W-:Y:S02]  /*5330*/  LOP3.LUT R45, R24, R49, R26, 0xb4, !PT ;  /* 0x00000031182d7212 */ /* 0x000fe400078eb41a */
[----:B------:R-:W-:Y:S02]  /*5340*/  LOP3.LUT R46, R8, R24, R51, 0xb4, !PT ;  /* 0x00000018082e7212 */ /* 0x000fe400078eb433 */
[----:B------:R-:W-:Y:S02]  /*5350*/  LOP3.LUT R60, R49, R51, R8, 0xb4, !PT ;  /* 0x00000033313c7212 */ /* 0x000fe400078eb408 */
[----:B------:R-:W-:-:S02]  /*5360*/  LOP3.LUT R26, R26, R8, R49, 0xb4, !PT ;  /* 0x000000081a1a7212 */ /* 0x000fc400078eb431 */
[----:B------:R-:W-:Y:S02]  /*5370*/  LOP3.LUT R8, R3, R30, RZ, 0x3c, !PT ;  /* 0x0000001e03087212 */ /* 0x000fe400078e3cff */
[----:B------:R-:W-:Y:S02]  /*5380*/  SHF.L.W.U32.HI R30, R2, 0x10, R33 ;  /* 0x00000010021e7819 */ /* 0x000fe40000010e21 */
[-C--:B------:R-:W-:Y:S02]  /*5390*/  LOP3.LUT R11, R11, R39.reuse, RZ, 0x3c, !PT ;  /* 0x000000270b0b7212 */ /* 0x080fe400078e3cff */
[----:B------:R-:W-:Y:S02]  /*53a0*/  LOP3.LUT R14, R14, R39, RZ, 0x3c, !PT ;  /* 0x000000270e0e7212 */ /* 0x000fe400078e3cff */
[----:B------:R-:W-:Y:S02]  /*53b0*/  SHF.L.W.U32.HI R33, R33, 0x10, R2 ;  /* 0x0000001021217819 */ /* 0x000fe40000010e02 */
[----:B------:R-:W-:-:S02]  /*53c0*/  LOP3.LUT R39, R59, R15, RZ, 0x3c, !PT ;  /* 0x0000000f3b277212 */ /* 0x000fc400078e3cff */
[----:B------:R-:W-:Y:S02]  /*53d0*/  LOP3.LUT R2, R53, R25, RZ, 0x3c, !PT ;  /* 0x0000001935027212 */ /* 0x000fe400078e3cff */
        /* <DEDUP_REMOVED lines=13> */
[----:B------:R-:W-:Y:S02]  /*54b0*/  LOP3.LUT R8, R34, R39, RZ, 0x30, !PT ;  /* 0x0000002722087212 */ /* 0x000fe400078e30ff */
[----:B------:R-:W-:Y:S02]  /*54c0*/  SHF.L.W.U32.HI R10, R20, 0x8, R23 ;  /* 0x00000008140a7819 */ /* 0x000fe40000010e17 */
[----:B------:R-:W-:Y:S02]  /*54d0*/  SHF.L.W.U32.HI R37, R23, 0x8, R20 ;  /* 0x0000000817257819 */ /* 0x000fe40000010e14 */
[----:B------:R-:W-:-:S02]  /*54e0*/  SHF.L.W.U32.HI R3, R13, 0x10, R14 ;  /* 0x000000100d037819 */ /* 0x000fc40000010e0e */
[----:B------:R-:W-:Y:S02]  /*54f0*/  SHF.L.W.U32.HI R23, R18, 0x8, R41 ;  /* 0x0000000812177819 */ /* 0x000fe40000010e29 */
[----:B------:R-:W-:Y:S02]  /*5500*/  SHF.L.W.U32.HI R20, R41, 0x8, R18 ;  /* 0x0000000829147819 */ /* 0x000fe40000010e12 */
[----:B------:R-:W-:Y:S02]  /*5510*/  LOP3.LUT R52, R57, R38, RZ, 0x30, !PT ;  /* 0x0000002639347212 */ /* 0x000fe400078e30ff */
[----:B------:R-:W-:Y:S02]  /*5520*/  SHF.L.W.U32.HI R18, R35, 0x10, R22 ;  /* 0x0000001023127819 */ /* 0x000fe40000010e16 */
[----:B------:R-:W-:Y:S02]  /*5530*/  SHF.L.W.U32.HI R17, R22, 0x10, R35 ;  /* 0x0000001016117819 */ /* 0x000fe40000010e23 */
[----:B------:R-:W-:-:S02]  /*5540*/  SHF.L.W.U32.HI R14, R24, 0x18, R11 ;  /* 0x00000018180e7819 */ /* 0x000fc40000010e0b */
[----:B------:R-:W-:Y:S02]  /*5550*/  SHF.L.W.U32.HI R13, R11, 0x18, R24 ;  /* 0x000000180b0d7819 */ /* 0x000fe40000010e18 */
[-CC-:B------:R-:W-:Y:S02]  /*5560*/  LOP3.LUT R8, R8, R55.reuse, R28.reuse, 0x96, !PT ;  /* 0x0000003708087212 */ /* 0x180fe400078e961c */
[-CC-:B------:R-:W-:Y:S02]  /*5570*/  LOP3.LUT R22, R29, R55.reuse, R28.reuse, 0x6, !PT ;  /* 0x000000371d167212 */ /* 0x180fe400078e061c */
[----:B------:R-:W-:Y:S02]  /*5580*/  LOP3.LUT R11, R49, R0, R15, 0x6, !PT ;  /* 0x00000000310b7212 */ /* 0x000fe400078e060f */
[----:B------:R-:W-:Y:S02]  /*5590*/  LOP3.LUT R28, R39, R55, R28, 0x90, !PT ;  /* 0x00000037271c7212 */ /* 0x000fe400078e901c */
[----:B------:R-:W-:-:S02]  /*55a0*/  LOP3.LUT R52, R52, R27, R16, 0x96, !PT ;  /* 0x0000001b34347212 */ /* 0x000fc400078e9610 */
[-CC-:B------:R-:W-:Y:S02]  /*55b0*/  LOP3.LUT R55, R3, R27.reuse, R16.reuse, 0x6, !PT ;  /* 0x0000001b03377212 */ /* 0x180fe400078e0610 */
[----:B------:R-:W-:Y:S02]  /*55c0*/  LOP3.LUT R16, R38, R27, R16, 0x90, !PT ;  /* 0x0000001b26107212 */ /* 0x000fe400078e9010 */
[----:B------:R-:W-:Y:S02]  /*55d0*/  LOP3.LUT R27, R22, R37, RZ, 0x3c, !PT ;  /* 0x00000025161b7212 */ /* 0x000fe400078e3cff */
[----:B------:R-:W-:Y:S02]  /*55e0*/  LOP3.LUT R48, R11, R48, RZ, 0x3c, !PT ;  /* 0x000000300b307212 */ /* 0x000fe400078e3cff */
[----:B------:R-:W-:Y:S02]  /*55f0*/  LOP3.LUT R22, R38, R10, R57, 0xb4, !PT ;  /* 0x0000000a26167212 */ /* 0x000fe400078eb439 */
[----:B------:R-:W-:-:S02]  /*5600*/  LOP3.LUT R11, R0, R15, RZ, 0x3c, !PT ;  /* 0x0000000f000b7212 */ /* 0x000fc400078e3cff */
[----:B------:R-:W-:Y:S02]  /*5610*/  LOP3.LUT R24, R39, R37, R34, 0xb4, !PT ;  /* 0x0000002527187212 */ /* 0x000fe400078eb422 */
[----:B------:R-:W-:Y:S02]  /*5620*/  LOP3.LUT R2, R34, R29, R37, 0xb4, !PT ;  /* 0x0000001d22027212 */ /* 0x000fe400078eb425 */
[----:B------:R-:W-:Y:S02]  /*5630*/  LOP3.LUT R57, R57, R3, R10, 0xb4, !PT ;  /* 0x0000000339397212 */ /* 0x000fe400078eb40a */
[----:B------:R-:W-:Y:S02]  /*5640*/  LOP3.LUT R55, R55, R10, RZ, 0x3c, !PT ;  /* 0x0000000a37377212 */ /* 0x000fe400078e3cff */
[----:B------:R-:W-:Y:S02]  /*5650*/  LOP3.LUT R0, R53, R0, R15, 0x90, !PT ;  /* 0x0000000035007212 */ /* 0x000fe400078e900f */
[----:B------:R-:W-:-:S02]  /*5660*/  LOP3.LUT R34, R68, R12, R25, 0x6, !PT ;  /* 0x0000000c44227212 */ /* 0x000fc400078e0619 */
[----:B------:R-:W-:Y:S02]  /*5670*/  LOP3.LUT R10, R12, R25, RZ, 0x3c, !PT ;  /* 0x000000190c0a7212 */ /* 0x000fe400078e3cff */
[----:B------:R-:W-:Y:S01]  /*5680*/  LOP3.LUT R25, R59, R12, R25, 0x90, !PT ;  /* 0x0000000c3b197212 */ /* 0x000fe200078e9019 */
[----:B------:R-:W-:Y:S01]  /*5690*/  IMAD.MOV.U32 R12, RZ, RZ, R23 ;  /* 0x000000ffff0c7224 */ /* 0x000fe200078e0017 */
[----:B------:R-:W-:Y:S02]  /*56a0*/  LOP3.LUT R3, R16, R3, RZ, 0x3c, !PT ;  /* 0x0000000310037212 */ /* 0x000fe400078e3cff */
[----:B------:R-:W-:Y:S01]  /*56b0*/  LOP3.LUT R49, R0, R49, RZ, 0x3c, !PT ;  /* 0x0000003100317212 */ /* 0x000fe200078e3cff */
[----:B------:R-:W-:Y:S01]  /*56c0*/  IMAD.MOV.U32 R0, RZ, RZ, R20 ;  /* 0x000000ffff007224 */ /* 0x000fe200078e0014 */
[----:B------:R-:W-:Y:S02]  /*56d0*/  LOP3.LUT R15, R33, R20, R13, 0xb4, !PT ;  /* 0x00000014210f7212 */ /* 0x000fe400078eb40d */
[----:B------:R-:W-:-:S02]  /*56e0*/  LOP3.LUT R16, R30, R23, R14, 0xb4, !PT ;  /* 0x000000171e107212 */ /* 0x000fc400078eb40e */
[----:B------:R-:W-:Y:S02]  /*56f0*/  LOP3.LUT R65, R34, R65, RZ, 0x3c, !PT ;  /* 0x0000004122417212 */ /* 0x000fe400078e3cff */
[----:B------:R-:W-:Y:S02]  /*5700*/  LOP3.LUT R29, R28, R29, RZ, 0x3c, !PT ;  /* 0x0000001d1c1d7212 */ /* 0x000fe400078e3cff */
[----:B------:R-:W-:Y:S02]  /*5710*/  LOP3.LUT R68, R25, R68, RZ, 0x3c, !PT ;  /* 0x0000004419447212 */ /* 0x000fe400078e3cff */
[----:B------:R-:W-:Y:S02]  /*5720*/  LOP3.LUT R13, R13, R17, R20, 0xb4, !PT ;  /* 0x000000110d0d7212 */ /* 0x000fe400078eb414 */
[----:B------:R-:W-:Y:S01]  /*5730*/  LOP3.LUT R14, R14, R18, R23, 0xb4, !PT ;  /* 0x000000120e0e7212 */ /* 0x000fe200078eb417 */
[----:B------:R-:W-:Y:S06]  /*5740*/  BRA.U UP0, `(.L_x_80) ;  /* 0xfffffff500387547 */ /* 0x000fec000b83ffff */
[----:B------:R-:W1:Y:S01]  /*5750*/  S2R R3, SR_TID.X ;  /* 0x0000000000037919 */ /* 0x000e620000002100 */
[----:B------:R-:W1:Y:S01]  /*5760*/  S2UR UR8, SR_CTAID.X ;  /* 0x00000000000879c3 */ /* 0x000e620000002500 */
[----:B------:R-:W2:Y:S01]  /*5770*/  LDCU.64 UR4, c[0x0][0x390] ;  /* 0x00007200ff0477ac */ /* 0x000ea20008000a00 */
[C-C-:B------:R-:W-:Y:S02]  /*5780*/  SHF.R.U64 R23, R65.reuse, 0x8, R48.reuse ;  /* 0x0000000841177819 */ /* 0x140fe40000001230 */
[C-C-:B------:R-:W-:Y:S02]  /*5790*/  SHF.R.U64 R21, R65.reuse, 0x10, R48.reuse ;  /* 0x0000001041157819 */ /* 0x140fe40000001230 */
[--C-:B------:R-:W-:Y:S02]  /*57a0*/  SHF.R.U64 R19, R65, 0x18, R48.reuse ;  /* 0x0000001841137819 */ /* 0x100fe40000001230 */
[----:B------:R-:W1:Y:S01]  /*57b0*/  LDC R0, c[0x0][0x360] ;  /* 0x0000d800ff007b82 */ /* 0x000e620000000800 */
[----:B------:R-:W-:-:S02]  /*57c0*/  SHF.R.U32.HI R17, RZ, 0x8, R48 ;  /* 0x00000008ff117819 */ /* 0x000fc40000011630 */
[--C-:B------:R-:W-:Y:S02]  /*57d0*/  SHF.R.U32.HI R15, RZ, 0x10, R48.reuse ;  /* 0x00000010ff0f7819 */ /* 0x100fe40000011630 */
[----:B------:R-:W-:Y:S02]  /*57e0*/  SHF.R.U32.HI R13, RZ, 0x18, R48 ;  /* 0x00000018ff0d7819 */ /* 0x000fe40000011630 */
[C-C-:B------:R-:W-:Y:S02]  /*57f0*/  SHF.R.U64 R9, R68.reuse, 0x8, R49.reuse ;  /* 0x0000000844097819 */ /* 0x140fe40000001231 */
[C-C-:B------:R-:W-:Y:S02]  /*5800*/  SHF.R.U64 R7, R68.reuse, 0x10, R49.reuse ;  /* 0x0000001044077819 */ /* 0x140fe40000001231 */
[----:B------:R-:W-:Y:S01]  /*5810*/  SHF.R.U64 R5, R68, 0x18, R49 ;  /* 0x0000001844057819 */ /* 0x000fe20000001231 */
[----:B-1----:R-:W-:-:S04]  /*5820*/  IMAD R0, R0, UR8, R3 ;  /* 0x0000000800007c24 */ /* 0x002fc8000f8e0203 */
[----:B------:R-:W-:-:S05]  /*5830*/  IMAD.SHL.U32 R0, R0, 0x20, RZ ;  /* 0x0000002000007824 */ /* 0x000fca00078e00ff */
[----:B--2---:R-:W-:-:S04]  /*5840*/  IADD3 R2, P0, PT, R0, UR4, RZ ;  /* 0x0000000400027c10 */ /* 0x004fc8000ff1e0ff */
[----:B------:R-:W-:-:S05]  /*5850*/  LEA.HI.X.SX32 R3, R0, UR5, 0x1, P0 ;  /* 0x0000000500037c11 */ /* 0x000fca00080f0eff */
[----:B------:R1:W-:Y:S04]  /*5860*/  STG.E.U8 desc[UR6][R2.64+0x9], R23 ;  /* 0x0000091702007986 */ /* 0x0003e8000c101106 */
[----:B------:R2:W-:Y:S04]  /*5870*/  STG.E.U8 desc[UR6][R2.64+0xa], R21 ;  /* 0x00000a1502007986 */ /* 0x0005e8000c101106 */
[----:B------:R3:W-:Y:S04]  /*5880*/  STG.E.U8 desc[UR6][R2.64+0xb], R19 ;  /* 0x00000b1302007986 */ /* 0x0007e8000c101106 */
[----:B------:R4:W-:Y:S01]  /*5890*/  STG.E.U8 desc[UR6][R2.64+0xd], R17 ;  /* 0x00000d1102007986 */ /* 0x0009e2000c101106 */
[----:B-1----:R-:W-:-:S03]  /*58a0*/  SHF.R.U32.HI R23, RZ, 0x8, R49 ;  /* 0x00000008ff177819 */ /* 0x002fc60000011631 */
[----:B------:R1:W-:Y:S01]  /*58b0*/  STG.E.U8 desc[UR6][R2.64+0xe], R15 ;  /* 0x00000e0f02007986 */ /* 0x0003e2000c101106 */
[----:B--2---:R-:W-:-:S03]  /*58c0*/  SHF.R.U32.HI R21, RZ, 0x10, R49 ;  /* 0x00000010ff157819 */ /* 0x004fc60000011631 */
[----:B------:R2:W-:Y:S01]  /*58d0*/  STG.E.U8 desc[UR6][R2.64+0xf], R13 ;  /* 0x00000f0d02007986 */ /* 0x0005e2000c101106 */
[----:B---3--:R-:W-:-:S03]  /*58e0*/  SHF.R.U32.HI R19, RZ, 0x18, R49 ;  /* 0x00000018ff137819 */ /* 0x008fc60000011631 */
[----:B------:R3:W-:Y:S01]  /*58f0*/  STG.E.U8 desc[UR6][R2.64+0x11], R9 ;  /* 0x0000110902007986 */ /* 0x0007e2000c101106 */
[----:B----4-:R-:W-:-:S03]  /*5900*/  SHF.R.U64 R17, R10, 0x8, R11 ;  /* 0x000000080a117819 */ /* 0x010fc6000000120b */
[----:B------:R4:W-:Y:S01]  /*5910*/  STG.E.U8 desc[UR6][R2.64+0x12], R7 ;  /* 0x0000120702007986 */ /* 0x0009e2000c101106 */
[----:B-1----:R-:W-:-:S03]  /*5920*/  SHF.R.U64 R15, R10, 0x10, R11 ;  /* 0x000000100a0f7819 */ /* 0x002fc6000000120b */
[----:B------:R1:W-:Y:S01]  /*5930*/  STG.E.U8 desc[UR6][R2.64+0x13], R5 ;  /* 0x0000130502007986 */ /* 0x0003e2000c101106 */
[--C-:B--2---:R-:W-:Y:S02]  /*5940*/  SHF.R.U64 R13, R10, 0x18, R11.reuse ;  /* 0x000000180a0d7819 */ /* 0x104fe4000000120b */
[--C-:B---3--:R-:W-:Y:S01]  /*5950*/  SHF.R.U32.HI R9, RZ, 0x8, R11.reuse ;  /* 0x00000008ff097819 */ /* 0x108fe2000001160b */
[----:B------:R-:W-:Y:S01]  /*5960*/  STG.E.U8 desc[UR6][R2.64+0x8], R65 ;  /* 0x0000084102007986 */ /* 0x000fe2000c101106 */
[----:B----4-:R-:W-:-:S03]  /*5970*/  SHF.R.U32.HI R7, RZ, 0x10, R11 ;  /* 0x00000010ff077819 */ /* 0x010fc6000001160b */
[----:B------:R-:W-:Y:S01]  /*5980*/  STG.E.U8 desc[UR6][R2.64+0xc], R48 ;  /* 0x00000c3002007986 */ /* 0x000fe2000c101106 */
[----:B-1----:R-:W-:-:S03]  /*5990*/  SHF.R.U32.HI R5, RZ, 0x18, R11 ;  /* 0x00000018ff057819 */ /* 0x002fc6000001160b */
        /* <DEDUP_REMOVED lines=13> */
[----:B------:R-:W-:Y:S04]  /*5a70*/  STG.E.U8 desc[UR6][R2.64+0x1], RZ ;  /* 0x000001ff02007986 */ /* 0x000fe8000c101106 */
[----:B------:R-:W-:Y:S04]  /*5a80*/  STG.E.U8 desc[UR6][R2.64+0x2], RZ ;  /* 0x000002ff02007986 */ /* 0x000fe8000c101106 */
[----:B------:R-:W-:Y:S04]  /*5a90*/  STG.E.U8 desc[UR6][R2.64+0x3], RZ ;  /* 0x000003ff02007986 */ /* 0x000fe8000c101106 */
[----:B------:R-:W-:Y:S04]  /*5aa0*/  STG.E.U8 desc[UR6][R2.64+0x4], RZ ;  /* 0x000004ff02007986 */ /* 0x000fe8000c101106 */
[----:B------:R-:W-:Y:S04]  /*5ab0*/  STG.E.U8 desc[UR6][R2.64+0x5], RZ ;  /* 0x000005ff02007986 */ /* 0x000fe8000c101106 */
[----:B------:R-:W-:Y:S04]  /*5ac0*/  STG.E.U8 desc[UR6][R2.64+0x6], RZ ;  /* 0x000006ff02007986 */ /* 0x000fe8000c101106 */
[----:B------:R-:W-:Y:S01]  /*5ad0*/  STG.E.U8 desc[UR6][R2.64+0x7], RZ ;  /* 0x000007ff02007986 */ /* 0x000fe2000c101106 */
[----:B------:R-:W-:Y:S05]  /*5ae0*/  EXIT ;  /* 0x000000000000794d */ /* 0x000fea0003800000 */
.L_x_81:
        /* <DEDUP_REMOVED lines=9> */
.L_x_84:


//--------------------- .nv.shared.reserved.0     --------------------------
	.section	.nv.shared.reserved.0,"aw",@nobits
	.weak		__nv_reservedSMEM_offset_0_alias
	.size		__nv_reservedSMEM_offset_0_alias, 0, 64
	.other		__nv_reservedSMEM_offset_0_alias,@"STO_CUDA_RESERVED_SHARED STV_DEFAULT"
__nv_reservedSMEM_offset_0_alias:
	.zero		0
	.zero		64


//--------------------- .nv.constant0._Z26transaction_process_kernelPhPiS_i --------------------------
	.section	.nv.constant0._Z26transaction_process_kernelPhPiS_i,"a",@progbits
	.sectionflags	@""
	.align	4
.nv.constant0._Z26transaction_process_kernelPhPiS_i:
	.zero		924


//--------------------- .nv.constant0._Z19ecdsa_verify_kernelPhS_S_Pbi --------------------------
	.section	.nv.constant0._Z19ecdsa_verify_kernelPhS_S_Pbi,"a",@progbits
	.sectionflags	@""
	.align	4
.nv.constant0._Z19ecdsa_verify_kernelPhS_S_Pbi:
	.zero		932


//--------------------- .nv.constant0._Z16keccak256_kernelPhPiS_i --------------------------
	.section	.nv.constant0._Z16keccak256_kernelPhPiS_i,"a",@progbits
	.sectionflags	@""
	.align	4
.nv.constant0._Z16keccak256_kernelPhPiS_i:
	.zero		924


//--------------------- SYMBOLS --------------------------

	.type		.nv.reservedSmem.offset0,@object
	.size		.nv.reservedSmem.offset0,0x4
